//
// Generated by NVIDIA NVVM Compiler
//
// Compiler Build ID: CL-36424714
// Cuda compilation tools, release 13.0, V13.0.88
// Based on NVVM 20.0.0
//

.version 9.0
.target sm_100
.address_size 64

	// .globl	_Z13convolution2DILi5EEvPKfPfS1_ii
// _ZZ24convolution1D_horizontalILi5EEvPKfPfS1_iiE4tile has been demoted
// _ZZ24convolution1D_horizontalILi7EEvPKfPfS1_iiE4tile has been demoted
// _ZZ24convolution1D_horizontalILi9EEvPKfPfS1_iiE4tile has been demoted

.visible .entry _Z13convolution2DILi5EEvPKfPfS1_ii(
	.param .u64 .ptr .align 1 _Z13convolution2DILi5EEvPKfPfS1_ii_param_0,
	.param .u64 .ptr .align 1 _Z13convolution2DILi5EEvPKfPfS1_ii_param_1,
	.param .u64 .ptr .align 1 _Z13convolution2DILi5EEvPKfPfS1_ii_param_2,
	.param .u32 _Z13convolution2DILi5EEvPKfPfS1_ii_param_3,
	.param .u32 _Z13convolution2DILi5EEvPKfPfS1_ii_param_4
)
{
	.reg .pred 	%p<4>;
	.reg .b32 	%r<70>;
	.reg .b32 	%f<76>;
	.reg .b64 	%rd<59>;

	ld.param.u64 	%rd1, [_Z13convolution2DILi5EEvPKfPfS1_ii_param_0];
	ld.param.u64 	%rd2, [_Z13convolution2DILi5EEvPKfPfS1_ii_param_1];
	ld.param.u64 	%rd3, [_Z13convolution2DILi5EEvPKfPfS1_ii_param_2];
	ld.param.u32 	%r3, [_Z13convolution2DILi5EEvPKfPfS1_ii_param_3];
	ld.param.u32 	%r5, [_Z13convolution2DILi5EEvPKfPfS1_ii_param_4];
	mov.u32 	%r6, %ctaid.x;
	mov.u32 	%r7, %ntid.x;
	mov.u32 	%r8, %tid.x;
	mad.lo.s32 	%r1, %r6, %r7, %r8;
	mov.u32 	%r9, %ctaid.y;
	mov.u32 	%r10, %ntid.y;
	mov.u32 	%r11, %tid.y;
	mad.lo.s32 	%r12, %r9, %r10, %r11;
	setp.ge.s32 	%p1, %r1, %r3;
	setp.ge.s32 	%p2, %r12, %r5;
	or.pred  	%p3, %p1, %p2;
	@%p3 bra 	$L__BB0_2;
	cvta.to.global.u64 	%rd4, %rd2;
	cvta.to.global.u64 	%rd5, %rd1;
	cvta.to.global.u64 	%rd6, %rd3;
	add.s32 	%r13, %r3, -1;
	add.s32 	%r14, %r1, -2;
	add.s32 	%r15, %r5, -1;
	min.s32 	%r16, %r13, %r14;
	max.s32 	%r17, %r16, 0;
	add.s32 	%r18, %r12, -2;
	min.s32 	%r19, %r15, %r18;
	max.s32 	%r20, %r19, 0;
	mul.lo.s32 	%r21, %r20, %r3;
	add.s32 	%r22, %r17, %r21;
	mul.wide.s32 	%rd7, %r22, 4;
	add.s64 	%rd8, %rd5, %rd7;
	ld.global.nc.f32 	%f1, [%rd8];
	ld.global.nc.f32 	%f2, [%rd6];
	fma.rn.f32 	%f3, %f1, %f2, 0f00000000;
	add.s32 	%r23, %r1, -1;
	min.s32 	%r24, %r13, %r23;
	max.s32 	%r25, %r24, 0;
	add.s32 	%r26, %r25, %r21;
	mul.wide.s32 	%rd9, %r26, 4;
	add.s64 	%rd10, %rd5, %rd9;
	ld.global.nc.f32 	%f4, [%rd10];
	ld.global.nc.f32 	%f5, [%rd6+4];
	fma.rn.f32 	%f6, %f4, %f5, %f3;
	min.s32 	%r27, %r13, %r1;
	max.s32 	%r28, %r27, 0;
	add.s32 	%r29, %r28, %r21;
	mul.wide.s32 	%rd11, %r29, 4;
	add.s64 	%rd12, %rd5, %rd11;
	ld.global.nc.f32 	%f7, [%rd12];
	ld.global.nc.f32 	%f8, [%rd6+8];
	fma.rn.f32 	%f9, %f7, %f8, %f6;
	add.s32 	%r30, %r1, 1;
	min.s32 	%r31, %r13, %r30;
	max.s32 	%r32, %r31, 0;
	add.s32 	%r33, %r32, %r21;
	mul.wide.s32 	%rd13, %r33, 4;
	add.s64 	%rd14, %rd5, %rd13;
	ld.global.nc.f32 	%f10, [%rd14];
	ld.global.nc.f32 	%f11, [%rd6+12];
	fma.rn.f32 	%f12, %f10, %f11, %f9;
	add.s32 	%r34, %r1, 2;
	min.s32 	%r35, %r13, %r34;
	max.s32 	%r36, %r35, 0;
	add.s32 	%r37, %r36, %r21;
	mul.wide.s32 	%rd15, %r37, 4;
	add.s64 	%rd16, %rd5, %rd15;
	ld.global.nc.f32 	%f13, [%rd16];
	ld.global.nc.f32 	%f14, [%rd6+16];
	fma.rn.f32 	%f15, %f13, %f14, %f12;
	max.u32 	%r38, %r12, 1;
	add.s32 	%r39, %r38, -1;
	mul.lo.s32 	%r40, %r39, %r3;
	add.s32 	%r41, %r17, %r40;
	mul.wide.s32 	%rd17, %r41, 4;
	add.s64 	%rd18, %rd5, %rd17;
	ld.global.nc.f32 	%f16, [%rd18];
	ld.global.nc.f32 	%f17, [%rd6+20];
	fma.rn.f32 	%f18, %f16, %f17, %f15;
	add.s32 	%r42, %r25, %r40;
	mul.wide.s32 	%rd19, %r42, 4;
	add.s64 	%rd20, %rd5, %rd19;
	ld.global.nc.f32 	%f19, [%rd20];
	ld.global.nc.f32 	%f20, [%rd6+24];
	fma.rn.f32 	%f21, %f19, %f20, %f18;
	add.s32 	%r43, %r28, %r40;
	mul.wide.s32 	%rd21, %r43, 4;
	add.s64 	%rd22, %rd5, %rd21;
	ld.global.nc.f32 	%f22, [%rd22];
	ld.global.nc.f32 	%f23, [%rd6+28];
	fma.rn.f32 	%f24, %f22, %f23, %f21;
	add.s32 	%r44, %r32, %r40;
	mul.wide.s32 	%rd23, %r44, 4;
	add.s64 	%rd24, %rd5, %rd23;
	ld.global.nc.f32 	%f25, [%rd24];
	ld.global.nc.f32 	%f26, [%rd6+32];
	fma.rn.f32 	%f27, %f25, %f26, %f24;
	add.s32 	%r45, %r36, %r40;
	mul.wide.s32 	%rd25, %r45, 4;
	add.s64 	%rd26, %rd5, %rd25;
	ld.global.nc.f32 	%f28, [%rd26];
	ld.global.nc.f32 	%f29, [%rd6+36];
	fma.rn.f32 	%f30, %f28, %f29, %f27;
	min.u32 	%r46, %r15, %r12;
	mul.lo.s32 	%r47, %r46, %r3;
	add.s32 	%r48, %r17, %r47;
	mul.wide.s32 	%rd27, %r48, 4;
	add.s64 	%rd28, %rd5, %rd27;
	ld.global.nc.f32 	%f31, [%rd28];
	ld.global.nc.f32 	%f32, [%rd6+40];
	fma.rn.f32 	%f33, %f31, %f32, %f30;
	add.s32 	%r49, %r25, %r47;
	mul.wide.s32 	%rd29, %r49, 4;
	add.s64 	%rd30, %rd5, %rd29;
	ld.global.nc.f32 	%f34, [%rd30];
	ld.global.nc.f32 	%f35, [%rd6+44];
	fma.rn.f32 	%f36, %f34, %f35, %f33;
	add.s32 	%r50, %r28, %r47;
	mul.wide.s32 	%rd31, %r50, 4;
	add.s64 	%rd32, %rd5, %rd31;
	ld.global.nc.f32 	%f37, [%rd32];
	ld.global.nc.f32 	%f38, [%rd6+48];
	fma.rn.f32 	%f39, %f37, %f38, %f36;
	add.s32 	%r51, %r32, %r47;
	mul.wide.s32 	%rd33, %r51, 4;
	add.s64 	%rd34, %rd5, %rd33;
	ld.global.nc.f32 	%f40, [%rd34];
	ld.global.nc.f32 	%f41, [%rd6+52];
	fma.rn.f32 	%f42, %f40, %f41, %f39;
	add.s32 	%r52, %r36, %r47;
	mul.wide.s32 	%rd35, %r52, 4;
	add.s64 	%rd36, %rd5, %rd35;
	ld.global.nc.f32 	%f43, [%rd36];
	ld.global.nc.f32 	%f44, [%rd6+56];
	fma.rn.f32 	%f45, %f43, %f44, %f42;
	add.s32 	%r53, %r12, 1;
	min.u32 	%r54, %r15, %r53;
	mul.lo.s32 	%r55, %r54, %r3;
	add.s32 	%r56, %r17, %r55;
	mul.wide.s32 	%rd37, %r56, 4;
	add.s64 	%rd38, %rd5, %rd37;
	ld.global.nc.f32 	%f46, [%rd38];
	ld.global.nc.f32 	%f47, [%rd6+60];
	fma.rn.f32 	%f48, %f46, %f47, %f45;
	add.s32 	%r57, %r25, %r55;
	mul.wide.s32 	%rd39, %r57, 4;
	add.s64 	%rd40, %rd5, %rd39;
	ld.global.nc.f32 	%f49, [%rd40];
	ld.global.nc.f32 	%f50, [%rd6+64];
	fma.rn.f32 	%f51, %f49, %f50, %f48;
	add.s32 	%r58, %r28, %r55;
	mul.wide.s32 	%rd41, %r58, 4;
	add.s64 	%rd42, %rd5, %rd41;
	ld.global.nc.f32 	%f52, [%rd42];
	ld.global.nc.f32 	%f53, [%rd6+68];
	fma.rn.f32 	%f54, %f52, %f53, %f51;
	add.s32 	%r59, %r32, %r55;
	mul.wide.s32 	%rd43, %r59, 4;
	add.s64 	%rd44, %rd5, %rd43;
	ld.global.nc.f32 	%f55, [%rd44];
	ld.global.nc.f32 	%f56, [%rd6+72];
	fma.rn.f32 	%f57, %f55, %f56, %f54;
	add.s32 	%r60, %r36, %r55;
	mul.wide.s32 	%rd45, %r60, 4;
	add.s64 	%rd46, %rd5, %rd45;
	ld.global.nc.f32 	%f58, [%rd46];
	ld.global.nc.f32 	%f59, [%rd6+76];
	fma.rn.f32 	%f60, %f58, %f59, %f57;
	add.s32 	%r61, %r12, 2;
	min.u32 	%r62, %r15, %r61;
	mul.lo.s32 	%r63, %r62, %r3;
	add.s32 	%r64, %r17, %r63;
	mul.wide.s32 	%rd47, %r64, 4;
	add.s64 	%rd48, %rd5, %rd47;
	ld.global.nc.f32 	%f61, [%rd48];
	ld.global.nc.f32 	%f62, [%rd6+80];
	fma.rn.f32 	%f63, %f61, %f62, %f60;
	add.s32 	%r65, %r25, %r63;
	mul.wide.s32 	%rd49, %r65, 4;
	add.s64 	%rd50, %rd5, %rd49;
	ld.global.nc.f32 	%f64, [%rd50];
	ld.global.nc.f32 	%f65, [%rd6+84];
	fma.rn.f32 	%f66, %f64, %f65, %f63;
	add.s32 	%r66, %r28, %r63;
	mul.wide.s32 	%rd51, %r66, 4;
	add.s64 	%rd52, %rd5, %rd51;
	ld.global.nc.f32 	%f67, [%rd52];
	ld.global.nc.f32 	%f68, [%rd6+88];
	fma.rn.f32 	%f69, %f67, %f68, %f66;
	add.s32 	%r67, %r32, %r63;
	mul.wide.s32 	%rd53, %r67, 4;
	add.s64 	%rd54, %rd5, %rd53;
	ld.global.nc.f32 	%f70, [%rd54];
	ld.global.nc.f32 	%f71, [%rd6+92];
	fma.rn.f32 	%f72, %f70, %f71, %f69;
	add.s32 	%r68, %r36, %r63;
	mul.wide.s32 	%rd55, %r68, 4;
	add.s64 	%rd56, %rd5, %rd55;
	ld.global.nc.f32 	%f73, [%rd56];
	ld.global.nc.f32 	%f74, [%rd6+96];
	fma.rn.f32 	%f75, %f73, %f74, %f72;
	mad.lo.s32 	%r69, %r3, %r12, %r1;
	mul.wide.s32 	%rd57, %r69, 4;
	add.s64 	%rd58, %rd4, %rd57;
	st.global.f32 	[%rd58], %f75;
$L__BB0_2:
	ret;

}
	// .globl	_Z24convolution1D_horizontalILi5EEvPKfPfS1_ii
.visible .entry _Z24convolution1D_horizontalILi5EEvPKfPfS1_ii(
	.param .u64 .ptr .align 1 _Z24convolution1D_horizontalILi5EEvPKfPfS1_ii_param_0,
	.param .u64 .ptr .align 1 _Z24convolution1D_horizontalILi5EEvPKfPfS1_ii_param_1,
	.param .u64 .ptr .align 1 _Z24convolution1D_horizontalILi5EEvPKfPfS1_ii_param_2,
	.param .u32 _Z24convolution1D_horizontalILi5EEvPKfPfS1_ii_param_3,
	.param .u32 _Z24convolution1D_horizontalILi5EEvPKfPfS1_ii_param_4
)
{
	.reg .pred 	%p<4>;
	.reg .b32 	%r<21>;
	.reg .b32 	%f<18>;
	.reg .b64 	%rd<13>;
	// demoted variable
	.shared .align 4 .b8 _ZZ24convolution1D_horizontalILi5EEvPKfPfS1_iiE4tile[528];
	ld.param.u64 	%rd4, [_Z24convolution1D_horizontalILi5EEvPKfPfS1_ii_param_0];
	ld.param.u64 	%rd2, [_Z24convolution1D_horizontalILi5EEvPKfPfS1_ii_param_1];
	ld.param.u64 	%rd3, [_Z24convolution1D_horizontalILi5EEvPKfPfS1_ii_param_2];
	ld.param.u32 	%r7, [_Z24convolution1D_horizontalILi5EEvPKfPfS1_ii_param_3];
	cvta.to.global.u64 	%rd1, %rd4;
	mov.u32 	%r1, %ctaid.y;
	mov.u32 	%r8, %ctaid.x;
	shl.b32 	%r9, %r8, 7;
	mov.u32 	%r2, %tid.x;
	add.s32 	%r3, %r9, %r2;
	setp.gt.u32 	%p1, %r2, 131;
	shl.b32 	%r10, %r2, 2;
	mov.u32 	%r11, _ZZ24convolution1D_horizontalILi5EEvPKfPfS1_iiE4tile;
	add.s32 	%r4, %r11, %r10;
	@%p1 bra 	$L__BB1_3;
	add.s32 	%r12, %r3, -2;
	add.s32 	%r5, %r7, -1;
	min.s32 	%r13, %r5, %r12;
	max.s32 	%r14, %r13, 0;
	mul.lo.s32 	%r6, %r7, %r1;
	add.s32 	%r15, %r14, %r6;
	mul.wide.s32 	%rd5, %r15, 4;
	add.s64 	%rd6, %rd1, %rd5;
	ld.global.nc.f32 	%f1, [%rd6];
	st.shared.f32 	[%r4], %f1;
	setp.gt.u32 	%p2, %r2, 3;
	@%p2 bra 	$L__BB1_3;
	add.s32 	%r16, %r3, 126;
	min.s32 	%r17, %r5, %r16;
	max.s32 	%r18, %r17, 0;
	add.s32 	%r19, %r18, %r6;
	mul.wide.s32 	%rd7, %r19, 4;
	add.s64 	%rd8, %rd1, %rd7;
	ld.global.nc.f32 	%f2, [%rd8];
	st.shared.f32 	[%r4+512], %f2;
$L__BB1_3:
	bar.sync 	0;
	setp.ge.s32 	%p3, %r3, %r7;
	@%p3 bra 	$L__BB1_5;
	cvta.to.global.u64 	%rd9, %rd3;
	ld.shared.f32 	%f3, [%r4];
	ld.global.nc.f32 	%f4, [%rd9];
	fma.rn.f32 	%f5, %f3, %f4, 0f00000000;
	ld.shared.f32 	%f6, [%r4+4];
	ld.global.nc.f32 	%f7, [%rd9+4];
	fma.rn.f32 	%f8, %f6, %f7, %f5;
	ld.shared.f32 	%f9, [%r4+8];
	ld.global.nc.f32 	%f10, [%rd9+8];
	fma.rn.f32 	%f11, %f9, %f10, %f8;
	ld.shared.f32 	%f12, [%r4+12];
	ld.global.nc.f32 	%f13, [%rd9+12];
	fma.rn.f32 	%f14, %f12, %f13, %f11;
	ld.shared.f32 	%f15, [%r4+16];
	ld.global.nc.f32 	%f16, [%rd9+16];
	fma.rn.f32 	%f17, %f15, %f16, %f14;
	mad.lo.s32 	%r20, %r7, %r1, %r3;
	cvta.to.global.u64 	%rd10, %rd2;
	mul.wide.s32 	%rd11, %r20, 4;
	add.s64 	%rd12, %rd10, %rd11;
	st.global.f32 	[%rd12], %f17;
$L__BB1_5:
	ret;

}
	// .globl	_Z22convolution1D_verticalILi5EEvPKfPfS1_ii
.visible .entry _Z22convolution1D_verticalILi5EEvPKfPfS1_ii(
	.param .u64 .ptr .align 1 _Z22convolution1D_verticalILi5EEvPKfPfS1_ii_param_0,
	.param .u64 .ptr .align 1 _Z22convolution1D_verticalILi5EEvPKfPfS1_ii_param_1,
	.param .u64 .ptr .align 1 _Z22convolution1D_verticalILi5EEvPKfPfS1_ii_param_2,
	.param .u32 _Z22convolution1D_verticalILi5EEvPKfPfS1_ii_param_3,
	.param .u32 _Z22convolution1D_verticalILi5EEvPKfPfS1_ii_param_4
)
{
	.reg .pred 	%p<4>;
	.reg .b32 	%r<30>;
	.reg .b32 	%f<16>;
	.reg .b64 	%rd<19>;

	ld.param.u64 	%rd1, [_Z22convolution1D_verticalILi5EEvPKfPfS1_ii_param_0];
	ld.param.u64 	%rd2, [_Z22convolution1D_verticalILi5EEvPKfPfS1_ii_param_1];
	ld.param.u64 	%rd3, [_Z22convolution1D_verticalILi5EEvPKfPfS1_ii_param_2];
	ld.param.u32 	%r3, [_Z22convolution1D_verticalILi5EEvPKfPfS1_ii_param_3];
	ld.param.u32 	%r5, [_Z22convolution1D_verticalILi5EEvPKfPfS1_ii_param_4];
	mov.u32 	%r6, %ctaid.x;
	mov.u32 	%r7, %ntid.x;
	mov.u32 	%r8, %tid.x;
	mad.lo.s32 	%r1, %r6, %r7, %r8;
	mov.u32 	%r9, %ctaid.y;
	mov.u32 	%r10, %ntid.y;
	mov.u32 	%r11, %tid.y;
	mad.lo.s32 	%r12, %r9, %r10, %r11;
	setp.ge.s32 	%p1, %r1, %r3;
	setp.ge.s32 	%p2, %r12, %r5;
	or.pred  	%p3, %p1, %p2;
	@%p3 bra 	$L__BB2_2;
	cvta.to.global.u64 	%rd4, %rd2;
	cvta.to.global.u64 	%rd5, %rd1;
	cvta.to.global.u64 	%rd6, %rd3;
	add.s32 	%r13, %r5, -1;
	add.s32 	%r14, %r12, -2;
	min.s32 	%r15, %r13, %r14;
	max.s32 	%r16, %r15, 0;
	mad.lo.s32 	%r17, %r16, %r3, %r1;
	mul.wide.s32 	%rd7, %r17, 4;
	add.s64 	%rd8, %rd5, %rd7;
	ld.global.nc.f32 	%f1, [%rd8];
	ld.global.nc.f32 	%f2, [%rd6];
	fma.rn.f32 	%f3, %f1, %f2, 0f00000000;
	max.u32 	%r18, %r12, 1;
	add.s32 	%r19, %r18, -1;
	mad.lo.s32 	%r20, %r19, %r3, %r1;
	mul.wide.s32 	%rd9, %r20, 4;
	add.s64 	%rd10, %rd5, %rd9;
	ld.global.nc.f32 	%f4, [%rd10];
	ld.global.nc.f32 	%f5, [%rd6+4];
	fma.rn.f32 	%f6, %f4, %f5, %f3;
	min.u32 	%r21, %r13, %r12;
	mad.lo.s32 	%r22, %r21, %r3, %r1;
	mul.wide.s32 	%rd11, %r22, 4;
	add.s64 	%rd12, %rd5, %rd11;
	ld.global.nc.f32 	%f7, [%rd12];
	ld.global.nc.f32 	%f8, [%rd6+8];
	fma.rn.f32 	%f9, %f7, %f8, %f6;
	add.s32 	%r23, %r12, 1;
	min.u32 	%r24, %r13, %r23;
	mad.lo.s32 	%r25, %r24, %r3, %r1;
	mul.wide.s32 	%rd13, %r25, 4;
	add.s64 	%rd14, %rd5, %rd13;
	ld.global.nc.f32 	%f10, [%rd14];
	ld.global.nc.f32 	%f11, [%rd6+12];
	fma.rn.f32 	%f12, %f10, %f11, %f9;
	add.s32 	%r26, %r12, 2;
	min.u32 	%r27, %r13, %r26;
	mad.lo.s32 	%r28, %r27, %r3, %r1;
	mul.wide.s32 	%rd15, %r28, 4;
	add.s64 	%rd16, %rd5, %rd15;
	ld.global.nc.f32 	%f13, [%rd16];
	ld.global.nc.f32 	%f14, [%rd6+16];
	fma.rn.f32 	%f15, %f13, %f14, %f12;
	mad.lo.s32 	%r29, %r3, %r12, %r1;
	mul.wide.s32 	%rd17, %r29, 4;
	add.s64 	%rd18, %rd4, %rd17;
	st.global.f32 	[%rd18], %f15;
$L__BB2_2:
	ret;

}
	// .globl	_Z13convolution2DILi7EEvPKfPfS1_ii
.visible .entry _Z13convolution2DILi7EEvPKfPfS1_ii(
	.param .u64 .ptr .align 1 _Z13convolution2DILi7EEvPKfPfS1_ii_param_0,
	.param .u64 .ptr .align 1 _Z13convolution2DILi7EEvPKfPfS1_ii_param_1,
	.param .u64 .ptr .align 1 _Z13convolution2DILi7EEvPKfPfS1_ii_param_2,
	.param .u32 _Z13convolution2DILi7EEvPKfPfS1_ii_param_3,
	.param .u32 _Z13convolution2DILi7EEvPKfPfS1_ii_param_4
)
{
	.reg .pred 	%p<4>;
	.reg .b32 	%r<107>;
	.reg .b32 	%f<148>;
	.reg .b64 	%rd<107>;

	ld.param.u64 	%rd1, [_Z13convolution2DILi7EEvPKfPfS1_ii_param_0];
	ld.param.u64 	%rd2, [_Z13convolution2DILi7EEvPKfPfS1_ii_param_1];
	ld.param.u64 	%rd3, [_Z13convolution2DILi7EEvPKfPfS1_ii_param_2];
	ld.param.u32 	%r3, [_Z13convolution2DILi7EEvPKfPfS1_ii_param_3];
	ld.param.u32 	%r5, [_Z13convolution2DILi7EEvPKfPfS1_ii_param_4];
	mov.u32 	%r6, %ctaid.x;
	mov.u32 	%r7, %ntid.x;
	mov.u32 	%r8, %tid.x;
	mad.lo.s32 	%r1, %r6, %r7, %r8;
	mov.u32 	%r9, %ctaid.y;
	mov.u32 	%r10, %ntid.y;
	mov.u32 	%r11, %tid.y;
	mad.lo.s32 	%r12, %r9, %r10, %r11;
	setp.ge.s32 	%p1, %r1, %r3;
	setp.ge.s32 	%p2, %r12, %r5;
	or.pred  	%p3, %p1, %p2;
	@%p3 bra 	$L__BB3_2;
	cvta.to.global.u64 	%rd4, %rd3;
	cvta.to.global.u64 	%rd5, %rd1;
	cvta.to.global.u64 	%rd6, %rd2;
	add.s32 	%r13, %r3, -1;
	add.s32 	%r14, %r1, -3;
	add.s32 	%r15, %r5, -1;
	min.s32 	%r16, %r13, %r14;
	max.s32 	%r17, %r16, 0;
	add.s32 	%r18, %r12, -3;
	min.s32 	%r19, %r15, %r18;
	max.s32 	%r20, %r19, 0;
	mul.lo.s32 	%r21, %r20, %r3;
	add.s32 	%r22, %r17, %r21;
	mul.wide.s32 	%rd7, %r22, 4;
	add.s64 	%rd8, %rd5, %rd7;
	ld.global.nc.f32 	%f1, [%rd8];
	ld.global.nc.f32 	%f2, [%rd4];
	fma.rn.f32 	%f3, %f1, %f2, 0f00000000;
	add.s32 	%r23, %r1, -2;
	min.s32 	%r24, %r13, %r23;
	max.s32 	%r25, %r24, 0;
	add.s32 	%r26, %r25, %r21;
	mul.wide.s32 	%rd9, %r26, 4;
	add.s64 	%rd10, %rd5, %rd9;
	ld.global.nc.f32 	%f4, [%rd10];
	ld.global.nc.f32 	%f5, [%rd4+4];
	fma.rn.f32 	%f6, %f4, %f5, %f3;
	add.s32 	%r27, %r1, -1;
	min.s32 	%r28, %r13, %r27;
	max.s32 	%r29, %r28, 0;
	add.s32 	%r30, %r29, %r21;
	mul.wide.s32 	%rd11, %r30, 4;
	add.s64 	%rd12, %rd5, %rd11;
	ld.global.nc.f32 	%f7, [%rd12];
	ld.global.nc.f32 	%f8, [%rd4+8];
	fma.rn.f32 	%f9, %f7, %f8, %f6;
	min.s32 	%r31, %r13, %r1;
	max.s32 	%r32, %r31, 0;
	add.s32 	%r33, %r32, %r21;
	mul.wide.s32 	%rd13, %r33, 4;
	add.s64 	%rd14, %rd5, %rd13;
	ld.global.nc.f32 	%f10, [%rd14];
	ld.global.nc.f32 	%f11, [%rd4+12];
	fma.rn.f32 	%f12, %f10, %f11, %f9;
	add.s32 	%r34, %r1, 1;
	min.s32 	%r35, %r13, %r34;
	max.s32 	%r36, %r35, 0;
	add.s32 	%r37, %r36, %r21;
	mul.wide.s32 	%rd15, %r37, 4;
	add.s64 	%rd16, %rd5, %rd15;
	ld.global.nc.f32 	%f13, [%rd16];
	ld.global.nc.f32 	%f14, [%rd4+16];
	fma.rn.f32 	%f15, %f13, %f14, %f12;
	add.s32 	%r38, %r1, 2;
	min.s32 	%r39, %r13, %r38;
	max.s32 	%r40, %r39, 0;
	add.s32 	%r41, %r40, %r21;
	mul.wide.s32 	%rd17, %r41, 4;
	add.s64 	%rd18, %rd5, %rd17;
	ld.global.nc.f32 	%f16, [%rd18];
	ld.global.nc.f32 	%f17, [%rd4+20];
	fma.rn.f32 	%f18, %f16, %f17, %f15;
	add.s32 	%r42, %r1, 3;
	min.s32 	%r43, %r13, %r42;
	max.s32 	%r44, %r43, 0;
	add.s32 	%r45, %r44, %r21;
	mul.wide.s32 	%rd19, %r45, 4;
	add.s64 	%rd20, %rd5, %rd19;
	ld.global.nc.f32 	%f19, [%rd20];
	ld.global.nc.f32 	%f20, [%rd4+24];
	fma.rn.f32 	%f21, %f19, %f20, %f18;
	add.s32 	%r46, %r12, -2;
	min.s32 	%r47, %r15, %r46;
	max.s32 	%r48, %r47, 0;
	mul.lo.s32 	%r49, %r48, %r3;
	add.s32 	%r50, %r17, %r49;
	mul.wide.s32 	%rd21, %r50, 4;
	add.s64 	%rd22, %rd5, %rd21;
	ld.global.nc.f32 	%f22, [%rd22];
	ld.global.nc.f32 	%f23, [%rd4+28];
	fma.rn.f32 	%f24, %f22, %f23, %f21;
	add.s32 	%r51, %r25, %r49;
	mul.wide.s32 	%rd23, %r51, 4;
	add.s64 	%rd24, %rd5, %rd23;
	ld.global.nc.f32 	%f25, [%rd24];
	ld.global.nc.f32 	%f26, [%rd4+32];
	fma.rn.f32 	%f27, %f25, %f26, %f24;
	add.s32 	%r52, %r29, %r49;
	mul.wide.s32 	%rd25, %r52, 4;
	add.s64 	%rd26, %rd5, %rd25;
	ld.global.nc.f32 	%f28, [%rd26];
	ld.global.nc.f32 	%f29, [%rd4+36];
	fma.rn.f32 	%f30, %f28, %f29, %f27;
	add.s32 	%r53, %r32, %r49;
	mul.wide.s32 	%rd27, %r53, 4;
	add.s64 	%rd28, %rd5, %rd27;
	ld.global.nc.f32 	%f31, [%rd28];
	ld.global.nc.f32 	%f32, [%rd4+40];
	fma.rn.f32 	%f33, %f31, %f32, %f30;
	add.s32 	%r54, %r36, %r49;
	mul.wide.s32 	%rd29, %r54, 4;
	add.s64 	%rd30, %rd5, %rd29;
	ld.global.nc.f32 	%f34, [%rd30];
	ld.global.nc.f32 	%f35, [%rd4+44];
	fma.rn.f32 	%f36, %f34, %f35, %f33;
	add.s32 	%r55, %r40, %r49;
	mul.wide.s32 	%rd31, %r55, 4;
	add.s64 	%rd32, %rd5, %rd31;
	ld.global.nc.f32 	%f37, [%rd32];
	ld.global.nc.f32 	%f38, [%rd4+48];
	fma.rn.f32 	%f39, %f37, %f38, %f36;
	add.s32 	%r56, %r44, %r49;
	mul.wide.s32 	%rd33, %r56, 4;
	add.s64 	%rd34, %rd5, %rd33;
	ld.global.nc.f32 	%f40, [%rd34];
	ld.global.nc.f32 	%f41, [%rd4+52];
	fma.rn.f32 	%f42, %f40, %f41, %f39;
	max.u32 	%r57, %r12, 1;
	add.s32 	%r58, %r57, -1;
	mul.lo.s32 	%r59, %r58, %r3;
	add.s32 	%r60, %r17, %r59;
	mul.wide.s32 	%rd35, %r60, 4;
	add.s64 	%rd36, %rd5, %rd35;
	ld.global.nc.f32 	%f43, [%rd36];
	ld.global.nc.f32 	%f44, [%rd4+56];
	fma.rn.f32 	%f45, %f43, %f44, %f42;
	add.s32 	%r61, %r25, %r59;
	mul.wide.s32 	%rd37, %r61, 4;
	add.s64 	%rd38, %rd5, %rd37;
	ld.global.nc.f32 	%f46, [%rd38];
	ld.global.nc.f32 	%f47, [%rd4+60];
	fma.rn.f32 	%f48, %f46, %f47, %f45;
	add.s32 	%r62, %r29, %r59;
	mul.wide.s32 	%rd39, %r62, 4;
	add.s64 	%rd40, %rd5, %rd39;
	ld.global.nc.f32 	%f49, [%rd40];
	ld.global.nc.f32 	%f50, [%rd4+64];
	fma.rn.f32 	%f51, %f49, %f50, %f48;
	add.s32 	%r63, %r32, %r59;
	mul.wide.s32 	%rd41, %r63, 4;
	add.s64 	%rd42, %rd5, %rd41;
	ld.global.nc.f32 	%f52, [%rd42];
	ld.global.nc.f32 	%f53, [%rd4+68];
	fma.rn.f32 	%f54, %f52, %f53, %f51;
	add.s32 	%r64, %r36, %r59;
	mul.wide.s32 	%rd43, %r64, 4;
	add.s64 	%rd44, %rd5, %rd43;
	ld.global.nc.f32 	%f55, [%rd44];
	ld.global.nc.f32 	%f56, [%rd4+72];
	fma.rn.f32 	%f57, %f55, %f56, %f54;
	add.s32 	%r65, %r40, %r59;
	mul.wide.s32 	%rd45, %r65, 4;
	add.s64 	%rd46, %rd5, %rd45;
	ld.global.nc.f32 	%f58, [%rd46];
	ld.global.nc.f32 	%f59, [%rd4+76];
	fma.rn.f32 	%f60, %f58, %f59, %f57;
	add.s32 	%r66, %r44, %r59;
	mul.wide.s32 	%rd47, %r66, 4;
	add.s64 	%rd48, %rd5, %rd47;
	ld.global.nc.f32 	%f61, [%rd48];
	ld.global.nc.f32 	%f62, [%rd4+80];
	fma.rn.f32 	%f63, %f61, %f62, %f60;
	min.u32 	%r67, %r15, %r12;
	mul.lo.s32 	%r68, %r67, %r3;
	add.s32 	%r69, %r17, %r68;
	mul.wide.s32 	%rd49, %r69, 4;
	add.s64 	%rd50, %rd5, %rd49;
	ld.global.nc.f32 	%f64, [%rd50];
	ld.global.nc.f32 	%f65, [%rd4+84];
	fma.rn.f32 	%f66, %f64, %f65, %f63;
	add.s32 	%r70, %r25, %r68;
	mul.wide.s32 	%rd51, %r70, 4;
	add.s64 	%rd52, %rd5, %rd51;
	ld.global.nc.f32 	%f67, [%rd52];
	ld.global.nc.f32 	%f68, [%rd4+88];
	fma.rn.f32 	%f69, %f67, %f68, %f66;
	add.s32 	%r71, %r29, %r68;
	mul.wide.s32 	%rd53, %r71, 4;
	add.s64 	%rd54, %rd5, %rd53;
	ld.global.nc.f32 	%f70, [%rd54];
	ld.global.nc.f32 	%f71, [%rd4+92];
	fma.rn.f32 	%f72, %f70, %f71, %f69;
	add.s32 	%r72, %r32, %r68;
	mul.wide.s32 	%rd55, %r72, 4;
	add.s64 	%rd56, %rd5, %rd55;
	ld.global.nc.f32 	%f73, [%rd56];
	ld.global.nc.f32 	%f74, [%rd4+96];
	fma.rn.f32 	%f75, %f73, %f74, %f72;
	add.s32 	%r73, %r36, %r68;
	mul.wide.s32 	%rd57, %r73, 4;
	add.s64 	%rd58, %rd5, %rd57;
	ld.global.nc.f32 	%f76, [%rd58];
	ld.global.nc.f32 	%f77, [%rd4+100];
	fma.rn.f32 	%f78, %f76, %f77, %f75;
	add.s32 	%r74, %r40, %r68;
	mul.wide.s32 	%rd59, %r74, 4;
	add.s64 	%rd60, %rd5, %rd59;
	ld.global.nc.f32 	%f79, [%rd60];
	ld.global.nc.f32 	%f80, [%rd4+104];
	fma.rn.f32 	%f81, %f79, %f80, %f78;
	add.s32 	%r75, %r44, %r68;
	mul.wide.s32 	%rd61, %r75, 4;
	add.s64 	%rd62, %rd5, %rd61;
	ld.global.nc.f32 	%f82, [%rd62];
	ld.global.nc.f32 	%f83, [%rd4+108];
	fma.rn.f32 	%f84, %f82, %f83, %f81;
	add.s32 	%r76, %r12, 1;
	min.u32 	%r77, %r15, %r76;
	mul.lo.s32 	%r78, %r77, %r3;
	add.s32 	%r79, %r17, %r78;
	mul.wide.s32 	%rd63, %r79, 4;
	add.s64 	%rd64, %rd5, %rd63;
	ld.global.nc.f32 	%f85, [%rd64];
	ld.global.nc.f32 	%f86, [%rd4+112];
	fma.rn.f32 	%f87, %f85, %f86, %f84;
	add.s32 	%r80, %r25, %r78;
	mul.wide.s32 	%rd65, %r80, 4;
	add.s64 	%rd66, %rd5, %rd65;
	ld.global.nc.f32 	%f88, [%rd66];
	ld.global.nc.f32 	%f89, [%rd4+116];
	fma.rn.f32 	%f90, %f88, %f89, %f87;
	add.s32 	%r81, %r29, %r78;
	mul.wide.s32 	%rd67, %r81, 4;
	add.s64 	%rd68, %rd5, %rd67;
	ld.global.nc.f32 	%f91, [%rd68];
	ld.global.nc.f32 	%f92, [%rd4+120];
	fma.rn.f32 	%f93, %f91, %f92, %f90;
	add.s32 	%r82, %r32, %r78;
	mul.wide.s32 	%rd69, %r82, 4;
	add.s64 	%rd70, %rd5, %rd69;
	ld.global.nc.f32 	%f94, [%rd70];
	ld.global.nc.f32 	%f95, [%rd4+124];
	fma.rn.f32 	%f96, %f94, %f95, %f93;
	add.s32 	%r83, %r36, %r78;
	mul.wide.s32 	%rd71, %r83, 4;
	add.s64 	%rd72, %rd5, %rd71;
	ld.global.nc.f32 	%f97, [%rd72];
	ld.global.nc.f32 	%f98, [%rd4+128];
	fma.rn.f32 	%f99, %f97, %f98, %f96;
	add.s32 	%r84, %r40, %r78;
	mul.wide.s32 	%rd73, %r84, 4;
	add.s64 	%rd74, %rd5, %rd73;
	ld.global.nc.f32 	%f100, [%rd74];
	ld.global.nc.f32 	%f101, [%rd4+132];
	fma.rn.f32 	%f102, %f100, %f101, %f99;
	add.s32 	%r85, %r44, %r78;
	mul.wide.s32 	%rd75, %r85, 4;
	add.s64 	%rd76, %rd5, %rd75;
	ld.global.nc.f32 	%f103, [%rd76];
	ld.global.nc.f32 	%f104, [%rd4+136];
	fma.rn.f32 	%f105, %f103, %f104, %f102;
	add.s32 	%r86, %r12, 2;
	min.u32 	%r87, %r15, %r86;
	mul.lo.s32 	%r88, %r87, %r3;
	add.s32 	%r89, %r17, %r88;
	mul.wide.s32 	%rd77, %r89, 4;
	add.s64 	%rd78, %rd5, %rd77;
	ld.global.nc.f32 	%f106, [%rd78];
	ld.global.nc.f32 	%f107, [%rd4+140];
	fma.rn.f32 	%f108, %f106, %f107, %f105;
	add.s32 	%r90, %r25, %r88;
	mul.wide.s32 	%rd79, %r90, 4;
	add.s64 	%rd80, %rd5, %rd79;
	ld.global.nc.f32 	%f109, [%rd80];
	ld.global.nc.f32 	%f110, [%rd4+144];
	fma.rn.f32 	%f111, %f109, %f110, %f108;
	add.s32 	%r91, %r29, %r88;
	mul.wide.s32 	%rd81, %r91, 4;
	add.s64 	%rd82, %rd5, %rd81;
	ld.global.nc.f32 	%f112, [%rd82];
	ld.global.nc.f32 	%f113, [%rd4+148];
	fma.rn.f32 	%f114, %f112, %f113, %f111;
	add.s32 	%r92, %r32, %r88;
	mul.wide.s32 	%rd83, %r92, 4;
	add.s64 	%rd84, %rd5, %rd83;
	ld.global.nc.f32 	%f115, [%rd84];
	ld.global.nc.f32 	%f116, [%rd4+152];
	fma.rn.f32 	%f117, %f115, %f116, %f114;
	add.s32 	%r93, %r36, %r88;
	mul.wide.s32 	%rd85, %r93, 4;
	add.s64 	%rd86, %rd5, %rd85;
	ld.global.nc.f32 	%f118, [%rd86];
	ld.global.nc.f32 	%f119, [%rd4+156];
	fma.rn.f32 	%f120, %f118, %f119, %f117;
	add.s32 	%r94, %r40, %r88;
	mul.wide.s32 	%rd87, %r94, 4;
	add.s64 	%rd88, %rd5, %rd87;
	ld.global.nc.f32 	%f121, [%rd88];
	ld.global.nc.f32 	%f122, [%rd4+160];
	fma.rn.f32 	%f123, %f121, %f122, %f120;
	add.s32 	%r95, %r44, %r88;
	mul.wide.s32 	%rd89, %r95, 4;
	add.s64 	%rd90, %rd5, %rd89;
	ld.global.nc.f32 	%f124, [%rd90];
	ld.global.nc.f32 	%f125, [%rd4+164];
	fma.rn.f32 	%f126, %f124, %f125, %f123;
	add.s32 	%r96, %r12, 3;
	min.u32 	%r97, %r15, %r96;
	mul.lo.s32 	%r98, %r97, %r3;
	add.s32 	%r99, %r17, %r98;
	mul.wide.s32 	%rd91, %r99, 4;
	add.s64 	%rd92, %rd5, %rd91;
	ld.global.nc.f32 	%f127, [%rd92];
	ld.global.nc.f32 	%f128, [%rd4+168];
	fma.rn.f32 	%f129, %f127, %f128, %f126;
	add.s32 	%r100, %r25, %r98;
	mul.wide.s32 	%rd93, %r100, 4;
	add.s64 	%rd94, %rd5, %rd93;
	ld.global.nc.f32 	%f130, [%rd94];
	ld.global.nc.f32 	%f131, [%rd4+172];
	fma.rn.f32 	%f132, %f130, %f131, %f129;
	add.s32 	%r101, %r29, %r98;
	mul.wide.s32 	%rd95, %r101, 4;
	add.s64 	%rd96, %rd5, %rd95;
	ld.global.nc.f32 	%f133, [%rd96];
	ld.global.nc.f32 	%f134, [%rd4+176];
	fma.rn.f32 	%f135, %f133, %f134, %f132;
	add.s32 	%r102, %r32, %r98;
	mul.wide.s32 	%rd97, %r102, 4;
	add.s64 	%rd98, %rd5, %rd97;
	ld.global.nc.f32 	%f136, [%rd98];
	ld.global.nc.f32 	%f137, [%rd4+180];
	fma.rn.f32 	%f138, %f136, %f137, %f135;
	add.s32 	%r103, %r36, %r98;
	mul.wide.s32 	%rd99, %r103, 4;
	add.s64 	%rd100, %rd5, %rd99;
	ld.global.nc.f32 	%f139, [%rd100];
	ld.global.nc.f32 	%f140, [%rd4+184];
	fma.rn.f32 	%f141, %f139, %f140, %f138;
	add.s32 	%r104, %r40, %r98;
	mul.wide.s32 	%rd101, %r104, 4;
	add.s64 	%rd102, %rd5, %rd101;
	ld.global.nc.f32 	%f142, [%rd102];
	ld.global.nc.f32 	%f143, [%rd4+188];
	fma.rn.f32 	%f144, %f142, %f143, %f141;
	add.s32 	%r105, %r44, %r98;
	mul.wide.s32 	%rd103, %r105, 4;
	add.s64 	%rd104, %rd5, %rd103;
	ld.global.nc.f32 	%f145, [%rd104];
	ld.global.nc.f32 	%f146, [%rd4+192];
	fma.rn.f32 	%f147, %f145, %f146, %f144;
	mad.lo.s32 	%r106, %r3, %r12, %r1;
	mul.wide.s32 	%rd105, %r106, 4;
	add.s64 	%rd106, %rd6, %rd105;
	st.global.f32 	[%rd106], %f147;
$L__BB3_2:
	ret;

}
	// .globl	_Z13convolution2DILi9EEvPKfPfS1_ii
.visible .entry _Z13convolution2DILi9EEvPKfPfS1_ii(
	.param .u64 .ptr .align 1 _Z13convolution2DILi9EEvPKfPfS1_ii_param_0,
	.param .u64 .ptr .align 1 _Z13convolution2DILi9EEvPKfPfS1_ii_param_1,
	.param .u64 .ptr .align 1 _Z13convolution2DILi9EEvPKfPfS1_ii_param_2,
	.param .u32 _Z13convolution2DILi9EEvPKfPfS1_ii_param_3,
	.param .u32 _Z13convolution2DILi9EEvPKfPfS1_ii_param_4
)
{
	.reg .pred 	%p<4>;
	.reg .b32 	%r<152>;
	.reg .b32 	%f<244>;
	.reg .b64 	%rd<171>;

	ld.param.u64 	%rd1, [_Z13convolution2DILi9EEvPKfPfS1_ii_param_0];
	ld.param.u64 	%rd2, [_Z13convolution2DILi9EEvPKfPfS1_ii_param_1];
	ld.param.u64 	%rd3, [_Z13convolution2DILi9EEvPKfPfS1_ii_param_2];
	ld.param.u32 	%r3, [_Z13convolution2DILi9EEvPKfPfS1_ii_param_3];
	ld.param.u32 	%r5, [_Z13convolution2DILi9EEvPKfPfS1_ii_param_4];
	mov.u32 	%r6, %ctaid.x;
	mov.u32 	%r7, %ntid.x;
	mov.u32 	%r8, %tid.x;
	mad.lo.s32 	%r1, %r6, %r7, %r8;
	mov.u32 	%r9, %ctaid.y;
	mov.u32 	%r10, %ntid.y;
	mov.u32 	%r11, %tid.y;
	mad.lo.s32 	%r12, %r9, %r10, %r11;
	setp.ge.s32 	%p1, %r1, %r3;
	setp.ge.s32 	%p2, %r12, %r5;
	or.pred  	%p3, %p1, %p2;
	@%p3 bra 	$L__BB4_2;
	cvta.to.global.u64 	%rd4, %rd3;
	cvta.to.global.u64 	%rd5, %rd1;
	cvta.to.global.u64 	%rd6, %rd2;
	add.s32 	%r13, %r3, -1;
	add.s32 	%r14, %r1, -4;
	add.s32 	%r15, %r5, -1;
	min.s32 	%r16, %r13, %r14;
	max.s32 	%r17, %r16, 0;
	add.s32 	%r18, %r12, -4;
	min.s32 	%r19, %r15, %r18;
	max.s32 	%r20, %r19, 0;
	mul.lo.s32 	%r21, %r20, %r3;
	add.s32 	%r22, %r17, %r21;
	mul.wide.s32 	%rd7, %r22, 4;
	add.s64 	%rd8, %rd5, %rd7;
	ld.global.nc.f32 	%f1, [%rd8];
	ld.global.nc.f32 	%f2, [%rd4];
	fma.rn.f32 	%f3, %f1, %f2, 0f00000000;
	add.s32 	%r23, %r1, -3;
	min.s32 	%r24, %r13, %r23;
	max.s32 	%r25, %r24, 0;
	add.s32 	%r26, %r25, %r21;
	mul.wide.s32 	%rd9, %r26, 4;
	add.s64 	%rd10, %rd5, %rd9;
	ld.global.nc.f32 	%f4, [%rd10];
	ld.global.nc.f32 	%f5, [%rd4+4];
	fma.rn.f32 	%f6, %f4, %f5, %f3;
	add.s32 	%r27, %r1, -2;
	min.s32 	%r28, %r13, %r27;
	max.s32 	%r29, %r28, 0;
	add.s32 	%r30, %r29, %r21;
	mul.wide.s32 	%rd11, %r30, 4;
	add.s64 	%rd12, %rd5, %rd11;
	ld.global.nc.f32 	%f7, [%rd12];
	ld.global.nc.f32 	%f8, [%rd4+8];
	fma.rn.f32 	%f9, %f7, %f8, %f6;
	add.s32 	%r31, %r1, -1;
	min.s32 	%r32, %r13, %r31;
	max.s32 	%r33, %r32, 0;
	add.s32 	%r34, %r33, %r21;
	mul.wide.s32 	%rd13, %r34, 4;
	add.s64 	%rd14, %rd5, %rd13;
	ld.global.nc.f32 	%f10, [%rd14];
	ld.global.nc.f32 	%f11, [%rd4+12];
	fma.rn.f32 	%f12, %f10, %f11, %f9;
	min.s32 	%r35, %r13, %r1;
	max.s32 	%r36, %r35, 0;
	add.s32 	%r37, %r36, %r21;
	mul.wide.s32 	%rd15, %r37, 4;
	add.s64 	%rd16, %rd5, %rd15;
	ld.global.nc.f32 	%f13, [%rd16];
	ld.global.nc.f32 	%f14, [%rd4+16];
	fma.rn.f32 	%f15, %f13, %f14, %f12;
	add.s32 	%r38, %r1, 1;
	min.s32 	%r39, %r13, %r38;
	max.s32 	%r40, %r39, 0;
	add.s32 	%r41, %r40, %r21;
	mul.wide.s32 	%rd17, %r41, 4;
	add.s64 	%rd18, %rd5, %rd17;
	ld.global.nc.f32 	%f16, [%rd18];
	ld.global.nc.f32 	%f17, [%rd4+20];
	fma.rn.f32 	%f18, %f16, %f17, %f15;
	add.s32 	%r42, %r1, 2;
	min.s32 	%r43, %r13, %r42;
	max.s32 	%r44, %r43, 0;
	add.s32 	%r45, %r44, %r21;
	mul.wide.s32 	%rd19, %r45, 4;
	add.s64 	%rd20, %rd5, %rd19;
	ld.global.nc.f32 	%f19, [%rd20];
	ld.global.nc.f32 	%f20, [%rd4+24];
	fma.rn.f32 	%f21, %f19, %f20, %f18;
	add.s32 	%r46, %r1, 3;
	min.s32 	%r47, %r13, %r46;
	max.s32 	%r48, %r47, 0;
	add.s32 	%r49, %r48, %r21;
	mul.wide.s32 	%rd21, %r49, 4;
	add.s64 	%rd22, %rd5, %rd21;
	ld.global.nc.f32 	%f22, [%rd22];
	ld.global.nc.f32 	%f23, [%rd4+28];
	fma.rn.f32 	%f24, %f22, %f23, %f21;
	add.s32 	%r50, %r1, 4;
	min.s32 	%r51, %r13, %r50;
	max.s32 	%r52, %r51, 0;
	add.s32 	%r53, %r52, %r21;
	mul.wide.s32 	%rd23, %r53, 4;
	add.s64 	%rd24, %rd5, %rd23;
	ld.global.nc.f32 	%f25, [%rd24];
	ld.global.nc.f32 	%f26, [%rd4+32];
	fma.rn.f32 	%f27, %f25, %f26, %f24;
	add.s32 	%r54, %r12, -3;
	min.s32 	%r55, %r15, %r54;
	max.s32 	%r56, %r55, 0;
	mul.lo.s32 	%r57, %r56, %r3;
	add.s32 	%r58, %r17, %r57;
	mul.wide.s32 	%rd25, %r58, 4;
	add.s64 	%rd26, %rd5, %rd25;
	ld.global.nc.f32 	%f28, [%rd26];
	ld.global.nc.f32 	%f29, [%rd4+36];
	fma.rn.f32 	%f30, %f28, %f29, %f27;
	add.s32 	%r59, %r25, %r57;
	mul.wide.s32 	%rd27, %r59, 4;
	add.s64 	%rd28, %rd5, %rd27;
	ld.global.nc.f32 	%f31, [%rd28];
	ld.global.nc.f32 	%f32, [%rd4+40];
	fma.rn.f32 	%f33, %f31, %f32, %f30;
	add.s32 	%r60, %r29, %r57;
	mul.wide.s32 	%rd29, %r60, 4;
	add.s64 	%rd30, %rd5, %rd29;
	ld.global.nc.f32 	%f34, [%rd30];
	ld.global.nc.f32 	%f35, [%rd4+44];
	fma.rn.f32 	%f36, %f34, %f35, %f33;
	add.s32 	%r61, %r33, %r57;
	mul.wide.s32 	%rd31, %r61, 4;
	add.s64 	%rd32, %rd5, %rd31;
	ld.global.nc.f32 	%f37, [%rd32];
	ld.global.nc.f32 	%f38, [%rd4+48];
	fma.rn.f32 	%f39, %f37, %f38, %f36;
	add.s32 	%r62, %r36, %r57;
	mul.wide.s32 	%rd33, %r62, 4;
	add.s64 	%rd34, %rd5, %rd33;
	ld.global.nc.f32 	%f40, [%rd34];
	ld.global.nc.f32 	%f41, [%rd4+52];
	fma.rn.f32 	%f42, %f40, %f41, %f39;
	add.s32 	%r63, %r40, %r57;
	mul.wide.s32 	%rd35, %r63, 4;
	add.s64 	%rd36, %rd5, %rd35;
	ld.global.nc.f32 	%f43, [%rd36];
	ld.global.nc.f32 	%f44, [%rd4+56];
	fma.rn.f32 	%f45, %f43, %f44, %f42;
	add.s32 	%r64, %r44, %r57;
	mul.wide.s32 	%rd37, %r64, 4;
	add.s64 	%rd38, %rd5, %rd37;
	ld.global.nc.f32 	%f46, [%rd38];
	ld.global.nc.f32 	%f47, [%rd4+60];
	fma.rn.f32 	%f48, %f46, %f47, %f45;
	add.s32 	%r65, %r48, %r57;
	mul.wide.s32 	%rd39, %r65, 4;
	add.s64 	%rd40, %rd5, %rd39;
	ld.global.nc.f32 	%f49, [%rd40];
	ld.global.nc.f32 	%f50, [%rd4+64];
	fma.rn.f32 	%f51, %f49, %f50, %f48;
	add.s32 	%r66, %r52, %r57;
	mul.wide.s32 	%rd41, %r66, 4;
	add.s64 	%rd42, %rd5, %rd41;
	ld.global.nc.f32 	%f52, [%rd42];
	ld.global.nc.f32 	%f53, [%rd4+68];
	fma.rn.f32 	%f54, %f52, %f53, %f51;
	add.s32 	%r67, %r12, -2;
	min.s32 	%r68, %r15, %r67;
	max.s32 	%r69, %r68, 0;
	mul.lo.s32 	%r70, %r69, %r3;
	add.s32 	%r71, %r17, %r70;
	mul.wide.s32 	%rd43, %r71, 4;
	add.s64 	%rd44, %rd5, %rd43;
	ld.global.nc.f32 	%f55, [%rd44];
	ld.global.nc.f32 	%f56, [%rd4+72];
	fma.rn.f32 	%f57, %f55, %f56, %f54;
	add.s32 	%r72, %r25, %r70;
	mul.wide.s32 	%rd45, %r72, 4;
	add.s64 	%rd46, %rd5, %rd45;
	ld.global.nc.f32 	%f58, [%rd46];
	ld.global.nc.f32 	%f59, [%rd4+76];
	fma.rn.f32 	%f60, %f58, %f59, %f57;
	add.s32 	%r73, %r29, %r70;
	mul.wide.s32 	%rd47, %r73, 4;
	add.s64 	%rd48, %rd5, %rd47;
	ld.global.nc.f32 	%f61, [%rd48];
	ld.global.nc.f32 	%f62, [%rd4+80];
	fma.rn.f32 	%f63, %f61, %f62, %f60;
	add.s32 	%r74, %r33, %r70;
	mul.wide.s32 	%rd49, %r74, 4;
	add.s64 	%rd50, %rd5, %rd49;
	ld.global.nc.f32 	%f64, [%rd50];
	ld.global.nc.f32 	%f65, [%rd4+84];
	fma.rn.f32 	%f66, %f64, %f65, %f63;
	add.s32 	%r75, %r36, %r70;
	mul.wide.s32 	%rd51, %r75, 4;
	add.s64 	%rd52, %rd5, %rd51;
	ld.global.nc.f32 	%f67, [%rd52];
	ld.global.nc.f32 	%f68, [%rd4+88];
	fma.rn.f32 	%f69, %f67, %f68, %f66;
	add.s32 	%r76, %r40, %r70;
	mul.wide.s32 	%rd53, %r76, 4;
	add.s64 	%rd54, %rd5, %rd53;
	ld.global.nc.f32 	%f70, [%rd54];
	ld.global.nc.f32 	%f71, [%rd4+92];
	fma.rn.f32 	%f72, %f70, %f71, %f69;
	add.s32 	%r77, %r44, %r70;
	mul.wide.s32 	%rd55, %r77, 4;
	add.s64 	%rd56, %rd5, %rd55;
	ld.global.nc.f32 	%f73, [%rd56];
	ld.global.nc.f32 	%f74, [%rd4+96];
	fma.rn.f32 	%f75, %f73, %f74, %f72;
	add.s32 	%r78, %r48, %r70;
	mul.wide.s32 	%rd57, %r78, 4;
	add.s64 	%rd58, %rd5, %rd57;
	ld.global.nc.f32 	%f76, [%rd58];
	ld.global.nc.f32 	%f77, [%rd4+100];
	fma.rn.f32 	%f78, %f76, %f77, %f75;
	add.s32 	%r79, %r52, %r70;
	mul.wide.s32 	%rd59, %r79, 4;
	add.s64 	%rd60, %rd5, %rd59;
	ld.global.nc.f32 	%f79, [%rd60];
	ld.global.nc.f32 	%f80, [%rd4+104];
	fma.rn.f32 	%f81, %f79, %f80, %f78;
	max.u32 	%r80, %r12, 1;
	add.s32 	%r81, %r80, -1;
	mul.lo.s32 	%r82, %r81, %r3;
	add.s32 	%r83, %r17, %r82;
	mul.wide.s32 	%rd61, %r83, 4;
	add.s64 	%rd62, %rd5, %rd61;
	ld.global.nc.f32 	%f82, [%rd62];
	ld.global.nc.f32 	%f83, [%rd4+108];
	fma.rn.f32 	%f84, %f82, %f83, %f81;
	add.s32 	%r84, %r25, %r82;
	mul.wide.s32 	%rd63, %r84, 4;
	add.s64 	%rd64, %rd5, %rd63;
	ld.global.nc.f32 	%f85, [%rd64];
	ld.global.nc.f32 	%f86, [%rd4+112];
	fma.rn.f32 	%f87, %f85, %f86, %f84;
	add.s32 	%r85, %r29, %r82;
	mul.wide.s32 	%rd65, %r85, 4;
	add.s64 	%rd66, %rd5, %rd65;
	ld.global.nc.f32 	%f88, [%rd66];
	ld.global.nc.f32 	%f89, [%rd4+116];
	fma.rn.f32 	%f90, %f88, %f89, %f87;
	add.s32 	%r86, %r33, %r82;
	mul.wide.s32 	%rd67, %r86, 4;
	add.s64 	%rd68, %rd5, %rd67;
	ld.global.nc.f32 	%f91, [%rd68];
	ld.global.nc.f32 	%f92, [%rd4+120];
	fma.rn.f32 	%f93, %f91, %f92, %f90;
	add.s32 	%r87, %r36, %r82;
	mul.wide.s32 	%rd69, %r87, 4;
	add.s64 	%rd70, %rd5, %rd69;
	ld.global.nc.f32 	%f94, [%rd70];
	ld.global.nc.f32 	%f95, [%rd4+124];
	fma.rn.f32 	%f96, %f94, %f95, %f93;
	add.s32 	%r88, %r40, %r82;
	mul.wide.s32 	%rd71, %r88, 4;
	add.s64 	%rd72, %rd5, %rd71;
	ld.global.nc.f32 	%f97, [%rd72];
	ld.global.nc.f32 	%f98, [%rd4+128];
	fma.rn.f32 	%f99, %f97, %f98, %f96;
	add.s32 	%r89, %r44, %r82;
	mul.wide.s32 	%rd73, %r89, 4;
	add.s64 	%rd74, %rd5, %rd73;
	ld.global.nc.f32 	%f100, [%rd74];
	ld.global.nc.f32 	%f101, [%rd4+132];
	fma.rn.f32 	%f102, %f100, %f101, %f99;
	add.s32 	%r90, %r48, %r82;
	mul.wide.s32 	%rd75, %r90, 4;
	add.s64 	%rd76, %rd5, %rd75;
	ld.global.nc.f32 	%f103, [%rd76];
	ld.global.nc.f32 	%f104, [%rd4+136];
	fma.rn.f32 	%f105, %f103, %f104, %f102;
	add.s32 	%r91, %r52, %r82;
	mul.wide.s32 	%rd77, %r91, 4;
	add.s64 	%rd78, %rd5, %rd77;
	ld.global.nc.f32 	%f106, [%rd78];
	ld.global.nc.f32 	%f107, [%rd4+140];
	fma.rn.f32 	%f108, %f106, %f107, %f105;
	min.u32 	%r92, %r15, %r12;
	mul.lo.s32 	%r93, %r92, %r3;
	add.s32 	%r94, %r17, %r93;
	mul.wide.s32 	%rd79, %r94, 4;
	add.s64 	%rd80, %rd5, %rd79;
	ld.global.nc.f32 	%f109, [%rd80];
	ld.global.nc.f32 	%f110, [%rd4+144];
	fma.rn.f32 	%f111, %f109, %f110, %f108;
	add.s32 	%r95, %r25, %r93;
	mul.wide.s32 	%rd81, %r95, 4;
	add.s64 	%rd82, %rd5, %rd81;
	ld.global.nc.f32 	%f112, [%rd82];
	ld.global.nc.f32 	%f113, [%rd4+148];
	fma.rn.f32 	%f114, %f112, %f113, %f111;
	add.s32 	%r96, %r29, %r93;
	mul.wide.s32 	%rd83, %r96, 4;
	add.s64 	%rd84, %rd5, %rd83;
	ld.global.nc.f32 	%f115, [%rd84];
	ld.global.nc.f32 	%f116, [%rd4+152];
	fma.rn.f32 	%f117, %f115, %f116, %f114;
	add.s32 	%r97, %r33, %r93;
	mul.wide.s32 	%rd85, %r97, 4;
	add.s64 	%rd86, %rd5, %rd85;
	ld.global.nc.f32 	%f118, [%rd86];
	ld.global.nc.f32 	%f119, [%rd4+156];
	fma.rn.f32 	%f120, %f118, %f119, %f117;
	add.s32 	%r98, %r36, %r93;
	mul.wide.s32 	%rd87, %r98, 4;
	add.s64 	%rd88, %rd5, %rd87;
	ld.global.nc.f32 	%f121, [%rd88];
	ld.global.nc.f32 	%f122, [%rd4+160];
	fma.rn.f32 	%f123, %f121, %f122, %f120;
	add.s32 	%r99, %r40, %r93;
	mul.wide.s32 	%rd89, %r99, 4;
	add.s64 	%rd90, %rd5, %rd89;
	ld.global.nc.f32 	%f124, [%rd90];
	ld.global.nc.f32 	%f125, [%rd4+164];
	fma.rn.f32 	%f126, %f124, %f125, %f123;
	add.s32 	%r100, %r44, %r93;
	mul.wide.s32 	%rd91, %r100, 4;
	add.s64 	%rd92, %rd5, %rd91;
	ld.global.nc.f32 	%f127, [%rd92];
	ld.global.nc.f32 	%f128, [%rd4+168];
	fma.rn.f32 	%f129, %f127, %f128, %f126;
	add.s32 	%r101, %r48, %r93;
	mul.wide.s32 	%rd93, %r101, 4;
	add.s64 	%rd94, %rd5, %rd93;
	ld.global.nc.f32 	%f130, [%rd94];
	ld.global.nc.f32 	%f131, [%rd4+172];
	fma.rn.f32 	%f132, %f130, %f131, %f129;
	add.s32 	%r102, %r52, %r93;
	mul.wide.s32 	%rd95, %r102, 4;
	add.s64 	%rd96, %rd5, %rd95;
	ld.global.nc.f32 	%f133, [%rd96];
	ld.global.nc.f32 	%f134, [%rd4+176];
	fma.rn.f32 	%f135, %f133, %f134, %f132;
	add.s32 	%r103, %r12, 1;
	min.u32 	%r104, %r15, %r103;
	mul.lo.s32 	%r105, %r104, %r3;
	add.s32 	%r106, %r17, %r105;
	mul.wide.s32 	%rd97, %r106, 4;
	add.s64 	%rd98, %rd5, %rd97;
	ld.global.nc.f32 	%f136, [%rd98];
	ld.global.nc.f32 	%f137, [%rd4+180];
	fma.rn.f32 	%f138, %f136, %f137, %f135;
	add.s32 	%r107, %r25, %r105;
	mul.wide.s32 	%rd99, %r107, 4;
	add.s64 	%rd100, %rd5, %rd99;
	ld.global.nc.f32 	%f139, [%rd100];
	ld.global.nc.f32 	%f140, [%rd4+184];
	fma.rn.f32 	%f141, %f139, %f140, %f138;
	add.s32 	%r108, %r29, %r105;
	mul.wide.s32 	%rd101, %r108, 4;
	add.s64 	%rd102, %rd5, %rd101;
	ld.global.nc.f32 	%f142, [%rd102];
	ld.global.nc.f32 	%f143, [%rd4+188];
	fma.rn.f32 	%f144, %f142, %f143, %f141;
	add.s32 	%r109, %r33, %r105;
	mul.wide.s32 	%rd103, %r109, 4;
	add.s64 	%rd104, %rd5, %rd103;
	ld.global.nc.f32 	%f145, [%rd104];
	ld.global.nc.f32 	%f146, [%rd4+192];
	fma.rn.f32 	%f147, %f145, %f146, %f144;
	add.s32 	%r110, %r36, %r105;
	mul.wide.s32 	%rd105, %r110, 4;
	add.s64 	%rd106, %rd5, %rd105;
	ld.global.nc.f32 	%f148, [%rd106];
	ld.global.nc.f32 	%f149, [%rd4+196];
	fma.rn.f32 	%f150, %f148, %f149, %f147;
	add.s32 	%r111, %r40, %r105;
	mul.wide.s32 	%rd107, %r111, 4;
	add.s64 	%rd108, %rd5, %rd107;
	ld.global.nc.f32 	%f151, [%rd108];
	ld.global.nc.f32 	%f152, [%rd4+200];
	fma.rn.f32 	%f153, %f151, %f152, %f150;
	add.s32 	%r112, %r44, %r105;
	mul.wide.s32 	%rd109, %r112, 4;
	add.s64 	%rd110, %rd5, %rd109;
	ld.global.nc.f32 	%f154, [%rd110];
	ld.global.nc.f32 	%f155, [%rd4+204];
	fma.rn.f32 	%f156, %f154, %f155, %f153;
	add.s32 	%r113, %r48, %r105;
	mul.wide.s32 	%rd111, %r113, 4;
	add.s64 	%rd112, %rd5, %rd111;
	ld.global.nc.f32 	%f157, [%rd112];
	ld.global.nc.f32 	%f158, [%rd4+208];
	fma.rn.f32 	%f159, %f157, %f158, %f156;
	add.s32 	%r114, %r52, %r105;
	mul.wide.s32 	%rd113, %r114, 4;
	add.s64 	%rd114, %rd5, %rd113;
	ld.global.nc.f32 	%f160, [%rd114];
	ld.global.nc.f32 	%f161, [%rd4+212];
	fma.rn.f32 	%f162, %f160, %f161, %f159;
	add.s32 	%r115, %r12, 2;
	min.u32 	%r116, %r15, %r115;
	mul.lo.s32 	%r117, %r116, %r3;
	add.s32 	%r118, %r17, %r117;
	mul.wide.s32 	%rd115, %r118, 4;
	add.s64 	%rd116, %rd5, %rd115;
	ld.global.nc.f32 	%f163, [%rd116];
	ld.global.nc.f32 	%f164, [%rd4+216];
	fma.rn.f32 	%f165, %f163, %f164, %f162;
	add.s32 	%r119, %r25, %r117;
	mul.wide.s32 	%rd117, %r119, 4;
	add.s64 	%rd118, %rd5, %rd117;
	ld.global.nc.f32 	%f166, [%rd118];
	ld.global.nc.f32 	%f167, [%rd4+220];
	fma.rn.f32 	%f168, %f166, %f167, %f165;
	add.s32 	%r120, %r29, %r117;
	mul.wide.s32 	%rd119, %r120, 4;
	add.s64 	%rd120, %rd5, %rd119;
	ld.global.nc.f32 	%f169, [%rd120];
	ld.global.nc.f32 	%f170, [%rd4+224];
	fma.rn.f32 	%f171, %f169, %f170, %f168;
	add.s32 	%r121, %r33, %r117;
	mul.wide.s32 	%rd121, %r121, 4;
	add.s64 	%rd122, %rd5, %rd121;
	ld.global.nc.f32 	%f172, [%rd122];
	ld.global.nc.f32 	%f173, [%rd4+228];
	fma.rn.f32 	%f174, %f172, %f173, %f171;
	add.s32 	%r122, %r36, %r117;
	mul.wide.s32 	%rd123, %r122, 4;
	add.s64 	%rd124, %rd5, %rd123;
	ld.global.nc.f32 	%f175, [%rd124];
	ld.global.nc.f32 	%f176, [%rd4+232];
	fma.rn.f32 	%f177, %f175, %f176, %f174;
	add.s32 	%r123, %r40, %r117;
	mul.wide.s32 	%rd125, %r123, 4;
	add.s64 	%rd126, %rd5, %rd125;
	ld.global.nc.f32 	%f178, [%rd126];
	ld.global.nc.f32 	%f179, [%rd4+236];
	fma.rn.f32 	%f180, %f178, %f179, %f177;
	add.s32 	%r124, %r44, %r117;
	mul.wide.s32 	%rd127, %r124, 4;
	add.s64 	%rd128, %rd5, %rd127;
	ld.global.nc.f32 	%f181, [%rd128];
	ld.global.nc.f32 	%f182, [%rd4+240];
	fma.rn.f32 	%f183, %f181, %f182, %f180;
	add.s32 	%r125, %r48, %r117;
	mul.wide.s32 	%rd129, %r125, 4;
	add.s64 	%rd130, %rd5, %rd129;
	ld.global.nc.f32 	%f184, [%rd130];
	ld.global.nc.f32 	%f185, [%rd4+244];
	fma.rn.f32 	%f186, %f184, %f185, %f183;
	add.s32 	%r126, %r52, %r117;
	mul.wide.s32 	%rd131, %r126, 4;
	add.s64 	%rd132, %rd5, %rd131;
	ld.global.nc.f32 	%f187, [%rd132];
	ld.global.nc.f32 	%f188, [%rd4+248];
	fma.rn.f32 	%f189, %f187, %f188, %f186;
	add.s32 	%r127, %r12, 3;
	min.u32 	%r128, %r15, %r127;
	mul.lo.s32 	%r129, %r128, %r3;
	add.s32 	%r130, %r17, %r129;
	mul.wide.s32 	%rd133, %r130, 4;
	add.s64 	%rd134, %rd5, %rd133;
	ld.global.nc.f32 	%f190, [%rd134];
	ld.global.nc.f32 	%f191, [%rd4+252];
	fma.rn.f32 	%f192, %f190, %f191, %f189;
	add.s32 	%r131, %r25, %r129;
	mul.wide.s32 	%rd135, %r131, 4;
	add.s64 	%rd136, %rd5, %rd135;
	ld.global.nc.f32 	%f193, [%rd136];
	ld.global.nc.f32 	%f194, [%rd4+256];
	fma.rn.f32 	%f195, %f193, %f194, %f192;
	add.s32 	%r132, %r29, %r129;
	mul.wide.s32 	%rd137, %r132, 4;
	add.s64 	%rd138, %rd5, %rd137;
	ld.global.nc.f32 	%f196, [%rd138];
	ld.global.nc.f32 	%f197, [%rd4+260];
	fma.rn.f32 	%f198, %f196, %f197, %f195;
	add.s32 	%r133, %r33, %r129;
	mul.wide.s32 	%rd139, %r133, 4;
	add.s64 	%rd140, %rd5, %rd139;
	ld.global.nc.f32 	%f199, [%rd140];
	ld.global.nc.f32 	%f200, [%rd4+264];
	fma.rn.f32 	%f201, %f199, %f200, %f198;
	add.s32 	%r134, %r36, %r129;
	mul.wide.s32 	%rd141, %r134, 4;
	add.s64 	%rd142, %rd5, %rd141;
	ld.global.nc.f32 	%f202, [%rd142];
	ld.global.nc.f32 	%f203, [%rd4+268];
	fma.rn.f32 	%f204, %f202, %f203, %f201;
	add.s32 	%r135, %r40, %r129;
	mul.wide.s32 	%rd143, %r135, 4;
	add.s64 	%rd144, %rd5, %rd143;
	ld.global.nc.f32 	%f205, [%rd144];
	ld.global.nc.f32 	%f206, [%rd4+272];
	fma.rn.f32 	%f207, %f205, %f206, %f204;
	add.s32 	%r136, %r44, %r129;
	mul.wide.s32 	%rd145, %r136, 4;
	add.s64 	%rd146, %rd5, %rd145;
	ld.global.nc.f32 	%f208, [%rd146];
	ld.global.nc.f32 	%f209, [%rd4+276];
	fma.rn.f32 	%f210, %f208, %f209, %f207;
	add.s32 	%r137, %r48, %r129;
	mul.wide.s32 	%rd147, %r137, 4;
	add.s64 	%rd148, %rd5, %rd147;
	ld.global.nc.f32 	%f211, [%rd148];
	ld.global.nc.f32 	%f212, [%rd4+280];
	fma.rn.f32 	%f213, %f211, %f212, %f210;
	add.s32 	%r138, %r52, %r129;
	mul.wide.s32 	%rd149, %r138, 4;
	add.s64 	%rd150, %rd5, %rd149;
	ld.global.nc.f32 	%f214, [%rd150];
	ld.global.nc.f32 	%f215, [%rd4+284];
	fma.rn.f32 	%f216, %f214, %f215, %f213;
	add.s32 	%r139, %r12, 4;
	min.u32 	%r140, %r15, %r139;
	mul.lo.s32 	%r141, %r140, %r3;
	add.s32 	%r142, %r17, %r141;
	mul.wide.s32 	%rd151, %r142, 4;
	add.s64 	%rd152, %rd5, %rd151;
	ld.global.nc.f32 	%f217, [%rd152];
	ld.global.nc.f32 	%f218, [%rd4+288];
	fma.rn.f32 	%f219, %f217, %f218, %f216;
	add.s32 	%r143, %r25, %r141;
	mul.wide.s32 	%rd153, %r143, 4;
	add.s64 	%rd154, %rd5, %rd153;
	ld.global.nc.f32 	%f220, [%rd154];
	ld.global.nc.f32 	%f221, [%rd4+292];
	fma.rn.f32 	%f222, %f220, %f221, %f219;
	add.s32 	%r144, %r29, %r141;
	mul.wide.s32 	%rd155, %r144, 4;
	add.s64 	%rd156, %rd5, %rd155;
	ld.global.nc.f32 	%f223, [%rd156];
	ld.global.nc.f32 	%f224, [%rd4+296];
	fma.rn.f32 	%f225, %f223, %f224, %f222;
	add.s32 	%r145, %r33, %r141;
	mul.wide.s32 	%rd157, %r145, 4;
	add.s64 	%rd158, %rd5, %rd157;
	ld.global.nc.f32 	%f226, [%rd158];
	ld.global.nc.f32 	%f227, [%rd4+300];
	fma.rn.f32 	%f228, %f226, %f227, %f225;
	add.s32 	%r146, %r36, %r141;
	mul.wide.s32 	%rd159, %r146, 4;
	add.s64 	%rd160, %rd5, %rd159;
	ld.global.nc.f32 	%f229, [%rd160];
	ld.global.nc.f32 	%f230, [%rd4+304];
	fma.rn.f32 	%f231, %f229, %f230, %f228;
	add.s32 	%r147, %r40, %r141;
	mul.wide.s32 	%rd161, %r147, 4;
	add.s64 	%rd162, %rd5, %rd161;
	ld.global.nc.f32 	%f232, [%rd162];
	ld.global.nc.f32 	%f233, [%rd4+308];
	fma.rn.f32 	%f234, %f232, %f233, %f231;
	add.s32 	%r148, %r44, %r141;
	mul.wide.s32 	%rd163, %r148, 4;
	add.s64 	%rd164, %rd5, %rd163;
	ld.global.nc.f32 	%f235, [%rd164];
	ld.global.nc.f32 	%f236, [%rd4+312];
	fma.rn.f32 	%f237, %f235, %f236, %f234;
	add.s32 	%r149, %r48, %r141;
	mul.wide.s32 	%rd165, %r149, 4;
	add.s64 	%rd166, %rd5, %rd165;
	ld.global.nc.f32 	%f238, [%rd166];
	ld.global.nc.f32 	%f239, [%rd4+316];
	fma.rn.f32 	%f240, %f238, %f239, %f237;
	add.s32 	%r150, %r52, %r141;
	mul.wide.s32 	%rd167, %r150, 4;
	add.s64 	%rd168, %rd5, %rd167;
	ld.global.nc.f32 	%f241, [%rd168];
	ld.global.nc.f32 	%f242, [%rd4+320];
	fma.rn.f32 	%f243, %f241, %f242, %f240;
	mad.lo.s32 	%r151, %r3, %r12, %r1;
	mul.wide.s32 	%rd169, %r151, 4;
	add.s64 	%rd170, %rd6, %rd169;
	st.global.f32 	[%rd170], %f243;
$L__BB4_2:
	ret;

}
	// .globl	_Z24convolution1D_horizontalILi7EEvPKfPfS1_ii
.visible .entry _Z24convolution1D_horizontalILi7EEvPKfPfS1_ii(
	.param .u64 .ptr .align 1 _Z24convolution1D_horizontalILi7EEvPKfPfS1_ii_param_0,
	.param .u64 .ptr .align 1 _Z24convolution1D_horizontalILi7EEvPKfPfS1_ii_param_1,
	.param .u64 .ptr .align 1 _Z24convolution1D_horizontalILi7EEvPKfPfS1_ii_param_2,
	.param .u32 _Z24convolution1D_horizontalILi7EEvPKfPfS1_ii_param_3,
	.param .u32 _Z24convolution1D_horizontalILi7EEvPKfPfS1_ii_param_4
)
{
	.reg .pred 	%p<4>;
	.reg .b32 	%r<21>;
	.reg .b32 	%f<24>;
	.reg .b64 	%rd<13>;
	// demoted variable
	.shared .align 4 .b8 _ZZ24convolution1D_horizontalILi7EEvPKfPfS1_iiE4tile[536];
	ld.param.u64 	%rd4, [_Z24convolution1D_horizontalILi7EEvPKfPfS1_ii_param_0];
	ld.param.u64 	%rd2, [_Z24convolution1D_horizontalILi7EEvPKfPfS1_ii_param_1];
	ld.param.u64 	%rd3, [_Z24convolution1D_horizontalILi7EEvPKfPfS1_ii_param_2];
	ld.param.u32 	%r7, [_Z24convolution1D_horizontalILi7EEvPKfPfS1_ii_param_3];
	cvta.to.global.u64 	%rd1, %rd4;
	mov.u32 	%r1, %ctaid.y;
	mov.u32 	%r8, %ctaid.x;
	shl.b32 	%r9, %r8, 7;
	mov.u32 	%r2, %tid.x;
	add.s32 	%r3, %r9, %r2;
	setp.gt.u32 	%p1, %r2, 133;
	shl.b32 	%r10, %r2, 2;
	mov.u32 	%r11, _ZZ24convolution1D_horizontalILi7EEvPKfPfS1_iiE4tile;
	add.s32 	%r4, %r11, %r10;
	@%p1 bra 	$L__BB5_3;
	add.s32 	%r12, %r3, -3;
	add.s32 	%r5, %r7, -1;
	min.s32 	%r13, %r5, %r12;
	max.s32 	%r14, %r13, 0;
	mul.lo.s32 	%r6, %r7, %r1;
	add.s32 	%r15, %r14, %r6;
	mul.wide.s32 	%rd5, %r15, 4;
	add.s64 	%rd6, %rd1, %rd5;
	ld.global.nc.f32 	%f1, [%rd6];
	st.shared.f32 	[%r4], %f1;
	setp.gt.u32 	%p2, %r2, 5;
	@%p2 bra 	$L__BB5_3;
	add.s32 	%r16, %r3, 125;
	min.s32 	%r17, %r5, %r16;
	max.s32 	%r18, %r17, 0;
	add.s32 	%r19, %r18, %r6;
	mul.wide.s32 	%rd7, %r19, 4;
	add.s64 	%rd8, %rd1, %rd7;
	ld.global.nc.f32 	%f2, [%rd8];
	st.shared.f32 	[%r4+512], %f2;
$L__BB5_3:
	bar.sync 	0;
	setp.ge.s32 	%p3, %r3, %r7;
	@%p3 bra 	$L__BB5_5;
	cvta.to.global.u64 	%rd9, %rd3;
	ld.shared.f32 	%f3, [%r4];
	ld.global.nc.f32 	%f4, [%rd9];
	fma.rn.f32 	%f5, %f3, %f4, 0f00000000;
	ld.shared.f32 	%f6, [%r4+4];
	ld.global.nc.f32 	%f7, [%rd9+4];
	fma.rn.f32 	%f8, %f6, %f7, %f5;
	ld.shared.f32 	%f9, [%r4+8];
	ld.global.nc.f32 	%f10, [%rd9+8];
	fma.rn.f32 	%f11, %f9, %f10, %f8;
	ld.shared.f32 	%f12, [%r4+12];
	ld.global.nc.f32 	%f13, [%rd9+12];
	fma.rn.f32 	%f14, %f12, %f13, %f11;
	ld.shared.f32 	%f15, [%r4+16];
	ld.global.nc.f32 	%f16, [%rd9+16];
	fma.rn.f32 	%f17, %f15, %f16, %f14;
	ld.shared.f32 	%f18, [%r4+20];
	ld.global.nc.f32 	%f19, [%rd9+20];
	fma.rn.f32 	%f20, %f18, %f19, %f17;
	ld.shared.f32 	%f21, [%r4+24];
	ld.global.nc.f32 	%f22, [%rd9+24];
	fma.rn.f32 	%f23, %f21, %f22, %f20;
	mad.lo.s32 	%r20, %r7, %r1, %r3;
	cvta.to.global.u64 	%rd10, %rd2;
	mul.wide.s32 	%rd11, %r20, 4;
	add.s64 	%rd12, %rd10, %rd11;
	st.global.f32 	[%rd12], %f23;
$L__BB5_5:
	ret;

}
	// .globl	_Z22convolution1D_verticalILi7EEvPKfPfS1_ii
.visible .entry _Z22convolution1D_verticalILi7EEvPKfPfS1_ii(
	.param .u64 .ptr .align 1 _Z22convolution1D_verticalILi7EEvPKfPfS1_ii_param_0,
	.param .u64 .ptr .align 1 _Z22convolution1D_verticalILi7EEvPKfPfS1_ii_param_1,
	.param .u64 .ptr .align 1 _Z22convolution1D_verticalILi7EEvPKfPfS1_ii_param_2,
	.param .u32 _Z22convolution1D_verticalILi7EEvPKfPfS1_ii_param_3,
	.param .u32 _Z22convolution1D_verticalILi7EEvPKfPfS1_ii_param_4
)
{
	.reg .pred 	%p<4>;
	.reg .b32 	%r<37>;
	.reg .b32 	%f<22>;
	.reg .b64 	%rd<23>;

	ld.param.u64 	%rd1, [_Z22convolution1D_verticalILi7EEvPKfPfS1_ii_param_0];
	ld.param.u64 	%rd2, [_Z22convolution1D_verticalILi7EEvPKfPfS1_ii_param_1];
	ld.param.u64 	%rd3, [_Z22convolution1D_verticalILi7EEvPKfPfS1_ii_param_2];
	ld.param.u32 	%r3, [_Z22convolution1D_verticalILi7EEvPKfPfS1_ii_param_3];
	ld.param.u32 	%r5, [_Z22convolution1D_verticalILi7EEvPKfPfS1_ii_param_4];
	mov.u32 	%r6, %ctaid.x;
	mov.u32 	%r7, %ntid.x;
	mov.u32 	%r8, %tid.x;
	mad.lo.s32 	%r1, %r6, %r7, %r8;
	mov.u32 	%r9, %ctaid.y;
	mov.u32 	%r10, %ntid.y;
	mov.u32 	%r11, %tid.y;
	mad.lo.s32 	%r12, %r9, %r10, %r11;
	setp.ge.s32 	%p1, %r1, %r3;
	setp.ge.s32 	%p2, %r12, %r5;
	or.pred  	%p3, %p1, %p2;
	@%p3 bra 	$L__BB6_2;
	cvta.to.global.u64 	%rd4, %rd2;
	cvta.to.global.u64 	%rd5, %rd1;
	cvta.to.global.u64 	%rd6, %rd3;
	add.s32 	%r13, %r5, -1;
	add.s32 	%r14, %r12, -3;
	min.s32 	%r15, %r13, %r14;
	max.s32 	%r16, %r15, 0;
	mad.lo.s32 	%r17, %r16, %r3, %r1;
	mul.wide.s32 	%rd7, %r17, 4;
	add.s64 	%rd8, %rd5, %rd7;
	ld.global.nc.f32 	%f1, [%rd8];
	ld.global.nc.f32 	%f2, [%rd6];
	fma.rn.f32 	%f3, %f1, %f2, 0f00000000;
	add.s32 	%r18, %r12, -2;
	min.s32 	%r19, %r13, %r18;
	max.s32 	%r20, %r19, 0;
	mad.lo.s32 	%r21, %r20, %r3, %r1;
	mul.wide.s32 	%rd9, %r21, 4;
	add.s64 	%rd10, %rd5, %rd9;
	ld.global.nc.f32 	%f4, [%rd10];
	ld.global.nc.f32 	%f5, [%rd6+4];
	fma.rn.f32 	%f6, %f4, %f5, %f3;
	max.u32 	%r22, %r12, 1;
	add.s32 	%r23, %r22, -1;
	mad.lo.s32 	%r24, %r23, %r3, %r1;
	mul.wide.s32 	%rd11, %r24, 4;
	add.s64 	%rd12, %rd5, %rd11;
	ld.global.nc.f32 	%f7, [%rd12];
	ld.global.nc.f32 	%f8, [%rd6+8];
	fma.rn.f32 	%f9, %f7, %f8, %f6;
	min.u32 	%r25, %r13, %r12;
	mad.lo.s32 	%r26, %r25, %r3, %r1;
	mul.wide.s32 	%rd13, %r26, 4;
	add.s64 	%rd14, %rd5, %rd13;
	ld.global.nc.f32 	%f10, [%rd14];
	ld.global.nc.f32 	%f11, [%rd6+12];
	fma.rn.f32 	%f12, %f10, %f11, %f9;
	add.s32 	%r27, %r12, 1;
	min.u32 	%r28, %r13, %r27;
	mad.lo.s32 	%r29, %r28, %r3, %r1;
	mul.wide.s32 	%rd15, %r29, 4;
	add.s64 	%rd16, %rd5, %rd15;
	ld.global.nc.f32 	%f13, [%rd16];
	ld.global.nc.f32 	%f14, [%rd6+16];
	fma.rn.f32 	%f15, %f13, %f14, %f12;
	add.s32 	%r30, %r12, 2;
	min.u32 	%r31, %r13, %r30;
	mad.lo.s32 	%r32, %r31, %r3, %r1;
	mul.wide.s32 	%rd17, %r32, 4;
	add.s64 	%rd18, %rd5, %rd17;
	ld.global.nc.f32 	%f16, [%rd18];
	ld.global.nc.f32 	%f17, [%rd6+20];
	fma.rn.f32 	%f18, %f16, %f17, %f15;
	add.s32 	%r33, %r12, 3;
	min.u32 	%r34, %r13, %r33;
	mad.lo.s32 	%r35, %r34, %r3, %r1;
	mul.wide.s32 	%rd19, %r35, 4;
	add.s64 	%rd20, %rd5, %rd19;
	ld.global.nc.f32 	%f19, [%rd20];
	ld.global.nc.f32 	%f20, [%rd6+24];
	fma.rn.f32 	%f21, %f19, %f20, %f18;
	mad.lo.s32 	%r36, %r3, %r12, %r1;
	mul.wide.s32 	%rd21, %r36, 4;
	add.s64 	%rd22, %rd4, %rd21;
	st.global.f32 	[%rd22], %f21;
$L__BB6_2:
	ret;

}
	// .globl	_Z24convolution1D_horizontalILi9EEvPKfPfS1_ii
.visible .entry _Z24convolution1D_horizontalILi9EEvPKfPfS1_ii(
	.param .u64 .ptr .align 1 _Z24convolution1D_horizontalILi9EEvPKfPfS1_ii_param_0,
	.param .u64 .ptr .align 1 _Z24convolution1D_horizontalILi9EEvPKfPfS1_ii_param_1,
	.param .u64 .ptr .align 1 _Z24convolution1D_horizontalILi9EEvPKfPfS1_ii_param_2,
	.param .u32 _Z24convolution1D_horizontalILi9EEvPKfPfS1_ii_param_3,
	.param .u32 _Z24convolution1D_horizontalILi9EEvPKfPfS1_ii_param_4
)
{
	.reg .pred 	%p<4>;
	.reg .b32 	%r<21>;
	.reg .b32 	%f<30>;
	.reg .b64 	%rd<13>;
	// demoted variable
	.shared .align 4 .b8 _ZZ24convolution1D_horizontalILi9EEvPKfPfS1_iiE4tile[544];
	ld.param.u64 	%rd4, [_Z24convolution1D_horizontalILi9EEvPKfPfS1_ii_param_0];
	ld.param.u64 	%rd2, [_Z24convolution1D_horizontalILi9EEvPKfPfS1_ii_param_1];
	ld.param.u64 	%rd3, [_Z24convolution1D_horizontalILi9EEvPKfPfS1_ii_param_2];
	ld.param.u32 	%r7, [_Z24convolution1D_horizontalILi9EEvPKfPfS1_ii_param_3];
	cvta.to.global.u64 	%rd1, %rd4;
	mov.u32 	%r1, %ctaid.y;
	mov.u32 	%r8, %ctaid.x;
	shl.b32 	%r9, %r8, 7;
	mov.u32 	%r2, %tid.x;
	add.s32 	%r3, %r9, %r2;
	setp.gt.u32 	%p1, %r2, 135;
	shl.b32 	%r10, %r2, 2;
	mov.u32 	%r11, _ZZ24convolution1D_horizontalILi9EEvPKfPfS1_iiE4tile;
	add.s32 	%r4, %r11, %r10;
	@%p1 bra 	$L__BB7_3;
	add.s32 	%r12, %r3, -4;
	add.s32 	%r5, %r7, -1;
	min.s32 	%r13, %r5, %r12;
	max.s32 	%r14, %r13, 0;
	mul.lo.s32 	%r6, %r7, %r1;
	add.s32 	%r15, %r14, %r6;
	mul.wide.s32 	%rd5, %r15, 4;
	add.s64 	%rd6, %rd1, %rd5;
	ld.global.nc.f32 	%f1, [%rd6];
	st.shared.f32 	[%r4], %f1;
	setp.gt.u32 	%p2, %r2, 7;
	@%p2 bra 	$L__BB7_3;
	add.s32 	%r16, %r3, 124;
	min.s32 	%r17, %r5, %r16;
	max.s32 	%r18, %r17, 0;
	add.s32 	%r19, %r18, %r6;
	mul.wide.s32 	%rd7, %r19, 4;
	add.s64 	%rd8, %rd1, %rd7;
	ld.global.nc.f32 	%f2, [%rd8];
	st.shared.f32 	[%r4+512], %f2;
$L__BB7_3:
	bar.sync 	0;
	setp.ge.s32 	%p3, %r3, %r7;
	@%p3 bra 	$L__BB7_5;
	cvta.to.global.u64 	%rd9, %rd3;
	ld.shared.f32 	%f3, [%r4];
	ld.global.nc.f32 	%f4, [%rd9];
	fma.rn.f32 	%f5, %f3, %f4, 0f00000000;
	ld.shared.f32 	%f6, [%r4+4];
	ld.global.nc.f32 	%f7, [%rd9+4];
	fma.rn.f32 	%f8, %f6, %f7, %f5;
	ld.shared.f32 	%f9, [%r4+8];
	ld.global.nc.f32 	%f10, [%rd9+8];
	fma.rn.f32 	%f11, %f9, %f10, %f8;
	ld.shared.f32 	%f12, [%r4+12];
	ld.global.nc.f32 	%f13, [%rd9+12];
	fma.rn.f32 	%f14, %f12, %f13, %f11;
	ld.shared.f32 	%f15, [%r4+16];
	ld.global.nc.f32 	%f16, [%rd9+16];
	fma.rn.f32 	%f17, %f15, %f16, %f14;
	ld.shared.f32 	%f18, [%r4+20];
	ld.global.nc.f32 	%f19, [%rd9+20];
	fma.rn.f32 	%f20, %f18, %f19, %f17;
	ld.shared.f32 	%f21, [%r4+24];
	ld.global.nc.f32 	%f22, [%rd9+24];
	fma.rn.f32 	%f23, %f21, %f22, %f20;
	ld.shared.f32 	%f24, [%r4+28];
	ld.global.nc.f32 	%f25, [%rd9+28];
	fma.rn.f32 	%f26, %f24, %f25, %f23;
	ld.shared.f32 	%f27, [%r4+32];
	ld.global.nc.f32 	%f28, [%rd9+32];
	fma.rn.f32 	%f29, %f27, %f28, %f26;
	mad.lo.s32 	%r20, %r7, %r1, %r3;
	cvta.to.global.u64 	%rd10, %rd2;
	mul.wide.s32 	%rd11, %r20, 4;
	add.s64 	%rd12, %rd10, %rd11;
	st.global.f32 	[%rd12], %f29;
$L__BB7_5:
	ret;

}
	// .globl	_Z22convolution1D_verticalILi9EEvPKfPfS1_ii
.visible .entry _Z22convolution1D_verticalILi9EEvPKfPfS1_ii(
	.param .u64 .ptr .align 1 _Z22convolution1D_verticalILi9EEvPKfPfS1_ii_param_0,
	.param .u64 .ptr .align 1 _Z22convolution1D_verticalILi9EEvPKfPfS1_ii_param_1,
	.param .u64 .ptr .align 1 _Z22convolution1D_verticalILi9EEvPKfPfS1_ii_param_2,
	.param .u32 _Z22convolution1D_verticalILi9EEvPKfPfS1_ii_param_3,
	.param .u32 _Z22convolution1D_verticalILi9EEvPKfPfS1_ii_param_4
)
{
	.reg .pred 	%p<4>;
	.reg .b32 	%r<44>;
	.reg .b32 	%f<28>;
	.reg .b64 	%rd<27>;

	ld.param.u64 	%rd1, [_Z22convolution1D_verticalILi9EEvPKfPfS1_ii_param_0];
	ld.param.u64 	%rd2, [_Z22convolution1D_verticalILi9EEvPKfPfS1_ii_param_1];
	ld.param.u64 	%rd3, [_Z22convolution1D_verticalILi9EEvPKfPfS1_ii_param_2];
	ld.param.u32 	%r3, [_Z22convolution1D_verticalILi9EEvPKfPfS1_ii_param_3];
	ld.param.u32 	%r5, [_Z22convolution1D_verticalILi9EEvPKfPfS1_ii_param_4];
	mov.u32 	%r6, %ctaid.x;
	mov.u32 	%r7, %ntid.x;
	mov.u32 	%r8, %tid.x;
	mad.lo.s32 	%r1, %r6, %r7, %r8;
	mov.u32 	%r9, %ctaid.y;
	mov.u32 	%r10, %ntid.y;
	mov.u32 	%r11, %tid.y;
	mad.lo.s32 	%r12, %r9, %r10, %r11;
	setp.ge.s32 	%p1, %r1, %r3;
	setp.ge.s32 	%p2, %r12, %r5;
	or.pred  	%p3, %p1, %p2;
	@%p3 bra 	$L__BB8_2;
	cvta.to.global.u64 	%rd4, %rd2;
	cvta.to.global.u64 	%rd5, %rd1;
	cvta.to.global.u64 	%rd6, %rd3;
	add.s32 	%r13, %r5, -1;
	add.s32 	%r14, %r12, -4;
	min.s32 	%r15, %r13, %r14;
	max.s32 	%r16, %r15, 0;
	mad.lo.s32 	%r17, %r16, %r3, %r1;
	mul.wide.s32 	%rd7, %r17, 4;
	add.s64 	%rd8, %rd5, %rd7;
	ld.global.nc.f32 	%f1, [%rd8];
	ld.global.nc.f32 	%f2, [%rd6];
	fma.rn.f32 	%f3, %f1, %f2, 0f00000000;
	add.s32 	%r18, %r12, -3;
	min.s32 	%r19, %r13, %r18;
	max.s32 	%r20, %r19, 0;
	mad.lo.s32 	%r21, %r20, %r3, %r1;
	mul.wide.s32 	%rd9, %r21, 4;
	add.s64 	%rd10, %rd5, %rd9;
	ld.global.nc.f32 	%f4, [%rd10];
	ld.global.nc.f32 	%f5, [%rd6+4];
	fma.rn.f32 	%f6, %f4, %f5, %f3;
	add.s32 	%r22, %r12, -2;
	min.s32 	%r23, %r13, %r22;
	max.s32 	%r24, %r23, 0;
	mad.lo.s32 	%r25, %r24, %r3, %r1;
	mul.wide.s32 	%rd11, %r25, 4;
	add.s64 	%rd12, %rd5, %rd11;
	ld.global.nc.f32 	%f7, [%rd12];
	ld.global.nc.f32 	%f8, [%rd6+8];
	fma.rn.f32 	%f9, %f7, %f8, %f6;
	max.u32 	%r26, %r12, 1;
	add.s32 	%r27, %r26, -1;
	mad.lo.s32 	%r28, %r27, %r3, %r1;
	mul.wide.s32 	%rd13, %r28, 4;
	add.s64 	%rd14, %rd5, %rd13;
	ld.global.nc.f32 	%f10, [%rd14];
	ld.global.nc.f32 	%f11, [%rd6+12];
	fma.rn.f32 	%f12, %f10, %f11, %f9;
	min.u32 	%r29, %r13, %r12;
	mad.lo.s32 	%r30, %r29, %r3, %r1;
	mul.wide.s32 	%rd15, %r30, 4;
	add.s64 	%rd16, %rd5, %rd15;
	ld.global.nc.f32 	%f13, [%rd16];
	ld.global.nc.f32 	%f14, [%rd6+16];
	fma.rn.f32 	%f15, %f13, %f14, %f12;
	add.s32 	%r31, %r12, 1;
	min.u32 	%r32, %r13, %r31;
	mad.lo.s32 	%r33, %r32, %r3, %r1;
	mul.wide.s32 	%rd17, %r33, 4;
	add.s64 	%rd18, %rd5, %rd17;
	ld.global.nc.f32 	%f16, [%rd18];
	ld.global.nc.f32 	%f17, [%rd6+20];
	fma.rn.f32 	%f18, %f16, %f17, %f15;
	add.s32 	%r34, %r12, 2;
	min.u32 	%r35, %r13, %r34;
	mad.lo.s32 	%r36, %r35, %r3, %r1;
	mul.wide.s32 	%rd19, %r36, 4;
	add.s64 	%rd20, %rd5, %rd19;
	ld.global.nc.f32 	%f19, [%rd20];
	ld.global.nc.f32 	%f20, [%rd6+24];
	fma.rn.f32 	%f21, %f19, %f20, %f18;
	add.s32 	%r37, %r12, 3;
	min.u32 	%r38, %r13, %r37;
	mad.lo.s32 	%r39, %r38, %r3, %r1;
	mul.wide.s32 	%rd21, %r39, 4;
	add.s64 	%rd22, %rd5, %rd21;
	ld.global.nc.f32 	%f22, [%rd22];
	ld.global.nc.f32 	%f23, [%rd6+28];
	fma.rn.f32 	%f24, %f22, %f23, %f21;
	add.s32 	%r40, %r12, 4;
	min.u32 	%r41, %r13, %r40;
	mad.lo.s32 	%r42, %r41, %r3, %r1;
	mul.wide.s32 	%rd23, %r42, 4;
	add.s64 	%rd24, %rd5, %rd23;
	ld.global.nc.f32 	%f25, [%rd24];
	ld.global.nc.f32 	%f26, [%rd6+32];
	fma.rn.f32 	%f27, %f25, %f26, %f24;
	mad.lo.s32 	%r43, %r3, %r12, %r1;
	mul.wide.s32 	%rd25, %r43, 4;
	add.s64 	%rd26, %rd4, %rd25;
	st.global.f32 	[%rd26], %f27;
$L__BB8_2:
	ret;

}


// ===== COMPILED SASS (sm_100) =====

	.target	sm_100

	.elftype	@"ET_EXEC"


//--------------------- .note.nv.tkinfo           --------------------------
	.section	.note.nv.tkinfo,"",@"SHT_NOTE"
	.sectionflags	@"SHF_NOTE_NV_TKINFO"
	.tkinfo
        /*0018*/ 	.word	0x00000002
        /*0030*/ 	.string	""
        /*0030*/ 	.string	"ptxas"
        /*0030*/ 	.string	"Cuda compilation tools, release 13.0, V13.0.88"
        /*0030*/ 	.string	"Build cuda_13.0.r13.0/compiler.36424714_0"
        /*0030*/ 	.string	"-arch sm_100 -m 64 "



//--------------------- .note.nv.cuinfo           --------------------------
	.section	.note.nv.cuinfo,"",@"SHT_NOTE"
	.sectionflags	@"SHF_NOTE_NV_CUINFO"
        /*0018*/ 	.short	0x0002
        /*001a*/ 	.short	0x0064
        /*001c*/ 	.short	0x0082
	.zero		2


//--------------------- .nv.info                  --------------------------
	.section	.nv.info,"",@"SHT_CUDA_INFO"
	.align	4


	//----- nvinfo : EIATTR_REGCOUNT
	.align		4
        /*0000*/ 	.byte	0x04, 0x2f
        /*0002*/ 	.short	(.L_1 - .L_0)
	.align		4
.L_0:
        /*0004*/ 	.word	index@(_Z13convolution2DILi5EEvPKfPfS1_ii)
        /*0008*/ 	.word	0x00000020


	//----- nvinfo : EIATTR_FRAME_SIZE
	.align		4
.L_1:
        /*000c*/ 	.byte	0x04, 0x11
        /*000e*/ 	.short	(.L_3 - .L_2)
	.align		4
.L_2:
        /*0010*/ 	.word	index@(_Z13convolution2DILi5EEvPKfPfS1_ii)
        /*0014*/ 	.word	0x00000000


	//----- nvinfo : EIATTR_REGCOUNT
	.align		4
.L_3:
        /*0018*/ 	.byte	0x04, 0x2f
        /*001a*/ 	.short	(.L_5 - .L_4)
	.align		4
.L_4:
        /*001c*/ 	.word	index@(_Z24convolution1D_horizontalILi5EEvPKfPfS1_ii)
        /*0020*/ 	.word	0x00000014


	//----- nvinfo : EIATTR_FRAME_SIZE
	.align		4
.L_5:
        /*0024*/ 	.byte	0x04, 0x11
        /*0026*/ 	.short	(.L_7 - .L_6)
	.align		4
.L_6:
        /*0028*/ 	.word	index@(_Z24convolution1D_horizontalILi5EEvPKfPfS1_ii)
        /*002c*/ 	.word	0x00000000


	//----- nvinfo : EIATTR_REGCOUNT
	.align		4
.L_7:
        /*0030*/ 	.byte	0x04, 0x2f
        /*0032*/ 	.short	(.L_9 - .L_8)
	.align		4
.L_8:
        /*0034*/ 	.word	index@(_Z22convolution1D_verticalILi5EEvPKfPfS1_ii)
        /*0038*/ 	.word	0x00000018


	//----- nvinfo : EIATTR_FRAME_SIZE
	.align		4
.L_9:
        /*003c*/ 	.byte	0x04, 0x11
        /*003e*/ 	.short	(.L_11 - .L_10)
	.align		4
.L_10:
        /*0040*/ 	.word	index@(_Z22convolution1D_verticalILi5EEvPKfPfS1_ii)
        /*0044*/ 	.word	0x00000000


	//----- nvinfo : EIATTR_REGCOUNT
	.align		4
.L_11:
        /*0048*/ 	.byte	0x04, 0x2f
        /*004a*/ 	.short	(.L_13 - .L_12)
	.align		4
.L_12:
        /*004c*/ 	.word	index@(_Z13convolution2DILi7EEvPKfPfS1_ii)
        /*0050*/ 	.word	0x00000020


	//----- nvinfo : EIATTR_FRAME_SIZE
	.align		4
.L_13:
        /*0054*/ 	.byte	0x04, 0x11
        /*0056*/ 	.short	(.L_15 - .L_14)
	.align		4
.L_14:
        /*0058*/ 	.word	index@(_Z13convolution2DILi7EEvPKfPfS1_ii)
        /*005c*/ 	.word	0x00000000


	//----- nvinfo : EIATTR_REGCOUNT
	.align		4
.L_15:
        /*0060*/ 	.byte	0x04, 0x2f
        /*0062*/ 	.short	(.L_17 - .L_16)
	.align		4
.L_16:
        /*0064*/ 	.word	index@(_Z13convolution2DILi9EEvPKfPfS1_ii)
        /*0068*/ 	.word	0x00000020


	//----- nvinfo : EIATTR_FRAME_SIZE
	.align		4
.L_17:
        /*006c*/ 	.byte	0x04, 0x11
        /*006e*/ 	.short	(.L_19 - .L_18)
	.align		4
.L_18:
        /*0070*/ 	.word	index@(_Z13convolution2DILi9EEvPKfPfS1_ii)
        /*0074*/ 	.word	0x00000000


	//----- nvinfo : EIATTR_REGCOUNT
	.align		4
.L_19:
        /*0078*/ 	.byte	0x04, 0x2f
        /*007a*/ 	.short	(.L_21 - .L_20)
	.align		4
.L_20:
        /*007c*/ 	.word	index@(_Z24convolution1D_horizontalILi7EEvPKfPfS1_ii)
        /*0080*/ 	.word	0x00000018


	//----- nvinfo : EIATTR_FRAME_SIZE
	.align		4
.L_21:
        /*0084*/ 	.byte	0x04, 0x11
        /*0086*/ 	.short	(.L_23 - .L_22)
	.align		4
.L_22:
        /*0088*/ 	.word	index@(_Z24convolution1D_horizontalILi7EEvPKfPfS1_ii)
        /*008c*/ 	.word	0x00000000


	//----- nvinfo : EIATTR_REGCOUNT
	.align		4
.L_23:
        /*0090*/ 	.byte	0x04, 0x2f
        /*0092*/ 	.short	(.L_25 - .L_24)
	.align		4
.L_24:
        /*0094*/ 	.word	index@(_Z22convolution1D_verticalILi7EEvPKfPfS1_ii)
        /*0098*/ 	.word	0x0000001c


	//----- nvinfo : EIATTR_FRAME_SIZE
	.align		4
.L_25:
        /*009c*/ 	.byte	0x04, 0x11
        /*009e*/ 	.short	(.L_27 - .L_26)
	.align		4
.L_26:
        /*00a0*/ 	.word	index@(_Z22convolution1D_verticalILi7EEvPKfPfS1_ii)
        /*00a4*/ 	.word	0x00000000


	//----- nvinfo : EIATTR_REGCOUNT
	.align		4
.L_27:
        /*00a8*/ 	.byte	0x04, 0x2f
        /*00aa*/ 	.short	(.L_29 - .L_28)
	.align		4
.L_28:
        /*00ac*/ 	.word	index@(_Z24convolution1D_horizontalILi9EEvPKfPfS1_ii)
        /*00b0*/ 	.word	0x0000001a


	//----- nvinfo : EIATTR_FRAME_SIZE
	.align		4
.L_29:
        /*00b4*/ 	.byte	0x04, 0x11
        /*00b6*/ 	.short	(.L_31 - .L_30)
	.align		4
.L_30:
        /*00b8*/ 	.word	index@(_Z24convolution1D_horizontalILi9EEvPKfPfS1_ii)
        /*00bc*/ 	.word	0x00000000


	//----- nvinfo : EIATTR_REGCOUNT
	.align		4
.L_31:
        /*00c0*/ 	.byte	0x04, 0x2f
        /*00c2*/ 	.short	(.L_33 - .L_32)
	.align		4
.L_32:
        /*00c4*/ 	.word	index@(_Z22convolution1D_verticalILi9EEvPKfPfS1_ii)
        /*00c8*/ 	.word	0x00000020


	//----- nvinfo : EIATTR_FRAME_SIZE
	.align		4
.L_33:
        /*00cc*/ 	.byte	0x04, 0x11
        /*00ce*/ 	.short	(.L_35 - .L_34)
	.align		4
.L_34:
        /*00d0*/ 	.word	index@(_Z22convolution1D_verticalILi9EEvPKfPfS1_ii)
        /*00d4*/ 	.word	0x00000000


	//----- nvinfo : EIATTR_MIN_STACK_SIZE
	.align		4
.L_35:
        /*00d8*/ 	.byte	0x04, 0x12
        /*00da*/ 	.short	(.L_37 - .L_36)
	.align		4
.L_36:
        /*00dc*/ 	.word	index@(_Z22convolution1D_verticalILi9EEvPKfPfS1_ii)
        /*00e0*/ 	.word	0x00000000


	//----- nvinfo : EIATTR_MIN_STACK_SIZE
	.align		4
.L_37:
        /*00e4*/ 	.byte	0x04, 0x12
        /*00e6*/ 	.short	(.L_39 - .L_38)
	.align		4
.L_38:
        /*00e8*/ 	.word	index@(_Z24convolution1D_horizontalILi9EEvPKfPfS1_ii)
        /*00ec*/ 	.word	0x00000000


	//----- nvinfo : EIATTR_MIN_STACK_SIZE
	.align		4
.L_39:
        /*00f0*/ 	.byte	0x04, 0x12
        /*00f2*/ 	.short	(.L_41 - .L_40)
	.align		4
.L_40:
        /*00f4*/ 	.word	index@(_Z22convolution1D_verticalILi7EEvPKfPfS1_ii)
        /*00f8*/ 	.word	0x00000000


	//----- nvinfo : EIATTR_MIN_STACK_SIZE
	.align		4
.L_41:
        /*00fc*/ 	.byte	0x04, 0x12
        /*00fe*/ 	.short	(.L_43 - .L_42)
	.align		4
.L_42:
        /*0100*/ 	.word	index@(_Z24convolution1D_horizontalILi7EEvPKfPfS1_ii)
        /*0104*/ 	.word	0x00000000


	//----- nvinfo : EIATTR_MIN_STACK_SIZE
	.align		4
.L_43:
        /*0108*/ 	.byte	0x04, 0x12
        /*010a*/ 	.short	(.L_45 - .L_44)
	.align		4
.L_44:
        /*010c*/ 	.word	index@(_Z13convolution2DILi9EEvPKfPfS1_ii)
        /*0110*/ 	.word	0x00000000


	//----- nvinfo : EIATTR_MIN_STACK_SIZE
	.align		4
.L_45:
        /*0114*/ 	.byte	0x04, 0x12
        /*0116*/ 	.short	(.L_47 - .L_46)
	.align		4
.L_46:
        /*0118*/ 	.word	index@(_Z13convolution2DILi7EEvPKfPfS1_ii)
        /*011c*/ 	.word	0x00000000


	//----- nvinfo : EIATTR_MIN_STACK_SIZE
	.align		4
.L_47:
        /*0120*/ 	.byte	0x04, 0x12
        /*0122*/ 	.short	(.L_49 - .L_48)
	.align		4
.L_48:
        /*0124*/ 	.word	index@(_Z22convolution1D_verticalILi5EEvPKfPfS1_ii)
        /*0128*/ 	.word	0x00000000


	//----- nvinfo : EIATTR_MIN_STACK_SIZE
	.align		4
.L_49:
        /*012c*/ 	.byte	0x04, 0x12
        /*012e*/ 	.short	(.L_51 - .L_50)
	.align		4
.L_50:
        /*0130*/ 	.word	index@(_Z24convolution1D_horizontalILi5EEvPKfPfS1_ii)
        /*0134*/ 	.word	0x00000000


	//----- nvinfo : EIATTR_MIN_STACK_SIZE
	.align		4
.L_51:
        /*0138*/ 	.byte	0x04, 0x12
        /*013a*/ 	.short	(.L_53 - .L_52)
	.align		4
.L_52:
        /*013c*/ 	.word	index@(_Z13convolution2DILi5EEvPKfPfS1_ii)
        /*0140*/ 	.word	0x00000000
.L_53:


//--------------------- .nv.compat                --------------------------
	.section	.nv.compat,"",@"SHT_CUDA_COMPAT_INFO"
	.align	4
        /*0000*/ 	.byte	0x02, 0x09, 0x00, 0x00, 0x02, 0x02, 0x01, 0x00, 0x02, 0x05, 0x05, 0x00, 0x03, 0x07, 0x01, 0x01
        /*0010*/ 	.byte	0x02, 0x03, 0x00, 0x00, 0x02, 0x06, 0x01, 0x00, 0x04, 0x0b, 0x08, 0x00, 0x09, 0x00, 0x00, 0x00
        /*0020*/ 	.byte	0x00, 0x00, 0x00, 0x00


//--------------------- .nv.info._Z22convolution1D_verticalILi9EEvPKfPfS1_ii --------------------------
	.section	.nv.info._Z22convolution1D_verticalILi9EEvPKfPfS1_ii,"",@"SHT_CUDA_INFO"
	.sectionflags	@""
	.align	4


	//----- nvinfo : EIATTR_CUDA_API_VERSION
	.align		4
        /*0000*/ 	.byte	0x04, 0x37
        /*0002*/ 	.short	(.L_55 - .L_54)
.L_54:
        /*0004*/ 	.word	0x00000082


	//----- nvinfo : EIATTR_KPARAM_INFO
	.align		4
.L_55:
        /*0008*/ 	.byte	0x04, 0x17
        /*000a*/ 	.short	(.L_57 - .L_56)
.L_56:
        /*000c*/ 	.word	0x00000000
        /*0010*/ 	.short	0x0004
        /*0012*/ 	.short	0x001c
        /*0014*/ 	.byte	0x00, 0xf0, 0x11, 0x00


	//----- nvinfo : EIATTR_KPARAM_INFO
	.align		4
.L_57:
        /*0018*/ 	.byte	0x04, 0x17
        /*001a*/ 	.short	(.L_59 - .L_58)
.L_58:
        /*001c*/ 	.word	0x00000000
        /*0020*/ 	.short	0x0003
        /*0022*/ 	.short	0x0018
        /*0024*/ 	.byte	0x00, 0xf0, 0x11, 0x00


	//----- nvinfo : EIATTR_KPARAM_INFO
	.align		4
.L_59:
        /*0028*/ 	.byte	0x04, 0x17
        /*002a*/ 	.short	(.L_61 - .L_60)
.L_60:
        /*002c*/ 	.word	0x00000000
        /*0030*/ 	.short	0x0002
        /*0032*/ 	.short	0x0010
        /*0034*/ 	.byte	0x00, 0xf5, 0x21, 0x00


	//----- nvinfo : EIATTR_KPARAM_INFO
	.align		4
.L_61:
        /*0038*/ 	.byte	0x04, 0x17
        /*003a*/ 	.short	(.L_63 - .L_62)
.L_62:
        /*003c*/ 	.word	0x00000000
        /*0040*/ 	.short	0x0001
        /*0042*/ 	.short	0x0008
        /*0044*/ 	.byte	0x00, 0xf5, 0x21, 0x00


	//----- nvinfo : EIATTR_KPARAM_INFO
	.align		4
.L_63:
        /*0048*/ 	.byte	0x04, 0x17
        /*004a*/ 	.short	(.L_65 - .L_64)
.L_64:
        /*004c*/ 	.word	0x00000000
        /*0050*/ 	.short	0x0000
        /*0052*/ 	.short	0x0000
        /*0054*/ 	.byte	0x00, 0xf5, 0x21, 0x00


	//----- nvinfo : EIATTR_SPARSE_MMA_MASK
	.align		4
.L_65:
        /*0058*/ 	.byte	0x03, 0x50
        /*005a*/ 	.short	0x0000


	//----- nvinfo : EIATTR_MAXREG_COUNT
	.align		4
        /*005c*/ 	.byte	0x03, 0x1b
        /*005e*/ 	.short	0x00ff


	//----- nvinfo : EIATTR_MERCURY_ISA_VERSION
	.align		4
        /*0060*/ 	.byte	0x03, 0x5f
        /*0062*/ 	.short	0x0101


	//----- nvinfo : EIATTR_VRC_CTA_INIT_COUNT
	.align		4
        /*0064*/ 	.byte	0x02, 0x4a
	.zero		1
	.zero		1


	//----- nvinfo : EIATTR_EXIT_INSTR_OFFSETS
	.align		4
        /*0068*/ 	.byte	0x04, 0x1c
        /*006a*/ 	.short	(.L_67 - .L_66)


	//   ....[0]....
.L_66:
        /*006c*/ 	.word	0x000000c0


	//   ....[1]....
        /*0070*/ 	.word	0x000004c0


	//----- nvinfo : EIATTR_CBANK_PARAM_SIZE
	.align		4
.L_67:
        /*0074*/ 	.byte	0x03, 0x19
        /*0076*/ 	.short	0x0020


	//----- nvinfo : EIATTR_PARAM_CBANK
	.align		4
        /*0078*/ 	.byte	0x04, 0x0a
        /*007a*/ 	.short	(.L_69 - .L_68)
	.align		4
.L_68:
        /*007c*/ 	.word	index@(.nv.constant0._Z22convolution1D_verticalILi9EEvPKfPfS1_ii)
        /*0080*/ 	.short	0x0380
        /*0082*/ 	.short	0x0020


	//----- nvinfo : EIATTR_SW_WAR
	.align		4
.L_69:
        /*0084*/ 	.byte	0x04, 0x36
        /*0086*/ 	.short	(.L_71 - .L_70)
.L_70:
        /*0088*/ 	.word	0x00000008
.L_71:


//--------------------- .nv.info._Z24convolution1D_horizontalILi9EEvPKfPfS1_ii --------------------------
	.section	.nv.info._Z24convolution1D_horizontalILi9EEvPKfPfS1_ii,"",@"SHT_CUDA_INFO"
	.sectionflags	@""
	.align	4


	//----- nvinfo : EIATTR_CUDA_API_VERSION
	.align		4
        /*0000*/ 	.byte	0x04, 0x37
        /*0002*/ 	.short	(.L_73 - .L_72)
.L_72:
        /*0004*/ 	.word	0x00000082


	//----- nvinfo : EIATTR_KPARAM_INFO
	.align		4
.L_73:
        /*0008*/ 	.byte	0x04, 0x17
        /*000a*/ 	.short	(.L_75 - .L_74)
.L_74:
        /*000c*/ 	.word	0x00000000
        /*0010*/ 	.short	0x0004
        /*0012*/ 	.short	0x001c
        /*0014*/ 	.byte	0x00, 0xf0, 0x11, 0x00


	//----- nvinfo : EIATTR_KPARAM_INFO
	.align		4
.L_75:
        /*0018*/ 	.byte	0x04, 0x17
        /*001a*/ 	.short	(.L_77 - .L_76)
.L_76:
        /*001c*/ 	.word	0x00000000
        /*0020*/ 	.short	0x0003
        /*0022*/ 	.short	0x0018
        /*0024*/ 	.byte	0x00, 0xf0, 0x11, 0x00


	//----- nvinfo : EIATTR_KPARAM_INFO
	.align		4
.L_77:
        /*0028*/ 	.byte	0x04, 0x17
        /*002a*/ 	.short	(.L_79 - .L_78)
.L_78:
        /*002c*/ 	.word	0x00000000
        /*0030*/ 	.short	0x0002
        /*0032*/ 	.short	0x0010
        /*0034*/ 	.byte	0x00, 0xf5, 0x21, 0x00


	//----- nvinfo : EIATTR_KPARAM_INFO
	.align		4
.L_79:
        /*0038*/ 	.byte	0x04, 0x17
        /*003a*/ 	.short	(.L_81 - .L_80)
.L_80:
        /*003c*/ 	.word	0x00000000
        /*0040*/ 	.short	0x0001
        /*0042*/ 	.short	0x0008
        /*0044*/ 	.byte	0x00, 0xf5, 0x21, 0x00


	//----- nvinfo : EIATTR_KPARAM_INFO
	.align		4
.L_81:
        /*0048*/ 	.byte	0x04, 0x17
        /*004a*/ 	.short	(.L_83 - .L_82)
.L_82:
        /*004c*/ 	.word	0x00000000
        /*0050*/ 	.short	0x0000
        /*0052*/ 	.short	0x0000
        /*0054*/ 	.byte	0x00, 0xf5, 0x21, 0x00


	//----- nvinfo : EIATTR_SPARSE_MMA_MASK
	.align		4
.L_83:
        /*0058*/ 	.byte	0x03, 0x50
        /*005a*/ 	.short	0x0000


	//----- nvinfo : EIATTR_MAXREG_COUNT
	.align		4
        /*005c*/ 	.byte	0x03, 0x1b
        /*005e*/ 	.short	0x00ff


	//----- nvinfo : EIATTR_NUM_BARRIERS
	.align		4
        /*0060*/ 	.byte	0x02, 0x4c
        /*0062*/ 	.byte	0x01
	.zero		1


	//----- nvinfo : EIATTR_MERCURY_ISA_VERSION
	.align		4
        /*0064*/ 	.byte	0x03, 0x5f
        /*0066*/ 	.short	0x0101


	//----- nvinfo : EIATTR_VRC_CTA_INIT_COUNT
	.align		4
        /*0068*/ 	.byte	0x02, 0x4a
	.zero		1
	.zero		1


	//----- nvinfo : EIATTR_EXIT_INSTR_OFFSETS
	.align		4
        /*006c*/ 	.byte	0x04, 0x1c
        /*006e*/ 	.short	(.L_85 - .L_84)


	//   ....[0]....
.L_84:
        /*0070*/ 	.word	0x000001f0


	//   ....[1]....
        /*0074*/ 	.word	0x00000400


	//----- nvinfo : EIATTR_CRS_STACK_SIZE
	.align		4
.L_85:
        /*0078*/ 	.byte	0x04, 0x1e
        /*007a*/ 	.short	(.L_87 - .L_86)
.L_86:
        /*007c*/ 	.word	0x00000000


	//----- nvinfo : EIATTR_CBANK_PARAM_SIZE
	.align		4
.L_87:
        /*0080*/ 	.byte	0x03, 0x19
        /*0082*/ 	.short	0x0020


	//----- nvinfo : EIATTR_PARAM_CBANK
	.align		4
        /*0084*/ 	.byte	0x04, 0x0a
        /*0086*/ 	.short	(.L_89 - .L_88)
	.align		4
.L_88:
        /*0088*/ 	.word	index@(.nv.constant0._Z24convolution1D_horizontalILi9EEvPKfPfS1_ii)
        /*008c*/ 	.short	0x0380
        /*008e*/ 	.short	0x0020


	//----- nvinfo : EIATTR_SW_WAR
	.align		4
.L_89:
        /*0090*/ 	.byte	0x04, 0x36
        /*0092*/ 	.short	(.L_91 - .L_90)
.L_90:
        /*0094*/ 	.word	0x00000008
.L_91:


//--------------------- .nv.info._Z22convolution1D_verticalILi7EEvPKfPfS1_ii --------------------------
	.section	.nv.info._Z22convolution1D_verticalILi7EEvPKfPfS1_ii,"",@"SHT_CUDA_INFO"
	.sectionflags	@""
	.align	4


	//----- nvinfo : EIATTR_CUDA_API_VERSION
	.align		4
        /*0000*/ 	.byte	0x04, 0x37
        /*0002*/ 	.short	(.L_93 - .L_92)
.L_92:
        /*0004*/ 	.word	0x00000082


	//----- nvinfo : EIATTR_KPARAM_INFO
	.align		4
.L_93:
        /*0008*/ 	.byte	0x04, 0x17
        /*000a*/ 	.short	(.L_95 - .L_94)
.L_94:
        /*000c*/ 	.word	0x00000000
        /*0010*/ 	.short	0x0004
        /*0012*/ 	.short	0x001c
        /*0014*/ 	.byte	0x00, 0xf0, 0x11, 0x00


	//----- nvinfo : EIATTR_KPARAM_INFO
	.align		4
.L_95:
        /*0018*/ 	.byte	0x04, 0x17
        /*001a*/ 	.short	(.L_97 - .L_96)
.L_96:
        /*001c*/ 	.word	0x00000000
        /*0020*/ 	.short	0x0003
        /*0022*/ 	.short	0x0018
        /*0024*/ 	.byte	0x00, 0xf0, 0x11, 0x00


	//----- nvinfo : EIATTR_KPARAM_INFO
	.align		4
.L_97:
        /*0028*/ 	.byte	0x04, 0x17
        /*002a*/ 	.short	(.L_99 - .L_98)
.L_98:
        /*002c*/ 	.word	0x00000000
        /*0030*/ 	.short	0x0002
        /*0032*/ 	.short	0x0010
        /*0034*/ 	.byte	0x00, 0xf5, 0x21, 0x00


	//----- nvinfo : EIATTR_KPARAM_INFO
	.align		4
.L_99:
        /*0038*/ 	.byte	0x04, 0x17
        /*003a*/ 	.short	(.L_101 - .L_100)
.L_100:
        /*003c*/ 	.word	0x00000000
        /*0040*/ 	.short	0x0001
        /*0042*/ 	.short	0x0008
        /*0044*/ 	.byte	0x00, 0xf5, 0x21, 0x00


	//----- nvinfo : EIATTR_KPARAM_INFO
	.align		4
.L_101:
        /*0048*/ 	.byte	0x04, 0x17
        /*004a*/ 	.short	(.L_103 - .L_102)
.L_102:
        /*004c*/ 	.word	0x00000000
        /*0050*/ 	.short	0x0000
        /*0052*/ 	.short	0x0000
        /*0054*/ 	.byte	0x00, 0xf5, 0x21, 0x00


	//----- nvinfo : EIATTR_SPARSE_MMA_MASK
	.align		4
.L_103:
        /*0058*/ 	.byte	0x03, 0x50
        /*005a*/ 	.short	0x0000


	//----- nvinfo : EIATTR_MAXREG_COUNT
	.align		4
        /*005c*/ 	.byte	0x03, 0x1b
        /*005e*/ 	.short	0x00ff


	//----- nvinfo : EIATTR_MERCURY_ISA_VERSION
	.align		4
        /*0060*/ 	.byte	0x03, 0x5f
        /*0062*/ 	.short	0x0101


	//----- nvinfo : EIATTR_VRC_CTA_INIT_COUNT
	.align		4
        /*0064*/ 	.byte	0x02, 0x4a
	.zero		1
	.zero		1


	//----- nvinfo : EIATTR_EXIT_INSTR_OFFSETS
	.align		4
        /*0068*/ 	.byte	0x04, 0x1c
        /*006a*/ 	.short	(.L_105 - .L_104)


	//   ....[0]....
.L_104:
        /*006c*/ 	.word	0x000000c0


	//   ....[1]....
        /*0070*/ 	.word	0x00000400


	//----- nvinfo : EIATTR_CBANK_PARAM_SIZE
	.align		4
.L_105:
        /*0074*/ 	.byte	0x03, 0x19
        /*0076*/ 	.short	0x0020


	//----- nvinfo : EIATTR_PARAM_CBANK
	.align		4
        /*0078*/ 	.byte	0x04, 0x0a
        /*007a*/ 	.short	(.L_107 - .L_106)
	.align		4
.L_106:
        /*007c*/ 	.word	index@(.nv.constant0._Z22convolution1D_verticalILi7EEvPKfPfS1_ii)
        /*0080*/ 	.short	0x0380
        /*0082*/ 	.short	0x0020


	//----- nvinfo : EIATTR_SW_WAR
	.align		4
.L_107:
        /*0084*/ 	.byte	0x04, 0x36
        /*0086*/ 	.short	(.L_109 - .L_108)
.L_108:
        /*0088*/ 	.word	0x00000008
.L_109:


//--------------------- .nv.info._Z24convolution1D_horizontalILi7EEvPKfPfS1_ii --------------------------
	.section	.nv.info._Z24convolution1D_horizontalILi7EEvPKfPfS1_ii,"",@"SHT_CUDA_INFO"
	.sectionflags	@""
	.align	4


	//----- nvinfo : EIATTR_CUDA_API_VERSION
	.align		4
        /*0000*/ 	.byte	0x04, 0x37
        /*0002*/ 	.short	(.L_111 - .L_110)
.L_110:
        /*0004*/ 	.word	0x00000082


	//----- nvinfo : EIATTR_KPARAM_INFO
	.align		4
.L_111:
        /*0008*/ 	.byte	0x04, 0x17
        /*000a*/ 	.short	(.L_113 - .L_112)
.L_112:
        /*000c*/ 	.word	0x00000000
        /*0010*/ 	.short	0x0004
        /*0012*/ 	.short	0x001c
        /*0014*/ 	.byte	0x00, 0xf0, 0x11, 0x00


	//----- nvinfo : EIATTR_KPARAM_INFO
	.align		4
.L_113:
        /*0018*/ 	.byte	0x04, 0x17
        /*001a*/ 	.short	(.L_115 - .L_114)
.L_114:
        /*001c*/ 	.word	0x00000000
        /*0020*/ 	.short	0x0003
        /*0022*/ 	.short	0x0018
        /*0024*/ 	.byte	0x00, 0xf0, 0x11, 0x00


	//----- nvinfo : EIATTR_KPARAM_INFO
	.align		4
.L_115:
        /*0028*/ 	.byte	0x04, 0x17
        /*002a*/ 	.short	(.L_117 - .L_116)
.L_116:
        /*002c*/ 	.word	0x00000000
        /*0030*/ 	.short	0x0002
        /*0032*/ 	.short	0x0010
        /*0034*/ 	.byte	0x00, 0xf5, 0x21, 0x00


	//----- nvinfo : EIATTR_KPARAM_INFO
	.align		4
.L_117:
        /*0038*/ 	.byte	0x04, 0x17
        /*003a*/ 	.short	(.L_119 - .L_118)
.L_118:
        /*003c*/ 	.word	0x00000000
        /*0040*/ 	.short	0x0001
        /*0042*/ 	.short	0x0008
        /*0044*/ 	.byte	0x00, 0xf5, 0x21, 0x00


	//----- nvinfo : EIATTR_KPARAM_INFO
	.align		4
.L_119:
        /*0048*/ 	.byte	0x04, 0x17
        /*004a*/ 	.short	(.L_121 - .L_120)
.L_120:
        /*004c*/ 	.word	0x00000000
        /*0050*/ 	.short	0x0000
        /*0052*/ 	.short	0x0000
        /*0054*/ 	.byte	0x00, 0xf5, 0x21, 0x00


	//----- nvinfo : EIATTR_SPARSE_MMA_MASK
	.align		4
.L_121:
        /*0058*/ 	.byte	0x03, 0x50
        /*005a*/ 	.short	0x0000


	//----- nvinfo : EIATTR_MAXREG_COUNT
	.align		4
        /*005c*/ 	.byte	0x03, 0x1b
        /*005e*/ 	.short	0x00ff


	//----- nvinfo : EIATTR_NUM_BARRIERS
	.align		4
        /*0060*/ 	.byte	0x02, 0x4c
        /*0062*/ 	.byte	0x01
	.zero		1


	//----- nvinfo : EIATTR_MERCURY_ISA_VERSION
	.align		4
        /*0064*/ 	.byte	0x03, 0x5f
        /*0066*/ 	.short	0x0101


	//----- nvinfo : EIATTR_VRC_CTA_INIT_COUNT
	.align		4
        /*0068*/ 	.byte	0x02, 0x4a
	.zero		1
	.zero		1


	//----- nvinfo : EIATTR_EXIT_INSTR_OFFSETS
	.align		4
        /*006c*/ 	.byte	0x04, 0x1c
        /*006e*/ 	.short	(.L_123 - .L_122)


	//   ....[0]....
.L_122:
        /*0070*/ 	.word	0x000001f0


	//   ....[1]....
        /*0074*/ 	.word	0x000003a0


	//----- nvinfo : EIATTR_CRS_STACK_SIZE
	.align		4
.L_123:
        /*0078*/ 	.byte	0x04, 0x1e
        /*007a*/ 	.short	(.L_125 - .L_124)
.L_124:
        /*007c*/ 	.word	0x00000000


	//----- nvinfo : EIATTR_CBANK_PARAM_SIZE
	.align		4
.L_125:
        /*0080*/ 	.byte	0x03, 0x19
        /*0082*/ 	.short	0x0020


	//----- nvinfo : EIATTR_PARAM_CBANK
	.align		4
        /*0084*/ 	.byte	0x04, 0x0a
        /*0086*/ 	.short	(.L_127 - .L_126)
	.align		4
.L_126:
        /*0088*/ 	.word	index@(.nv.constant0._Z24convolution1D_horizontalILi7EEvPKfPfS1_ii)
        /*008c*/ 	.short	0x0380
        /*008e*/ 	.short	0x0020


	//----- nvinfo : EIATTR_SW_WAR
	.align		4
.L_127:
        /*0090*/ 	.byte	0x04, 0x36
        /*0092*/ 	.short	(.L_129 - .L_128)
.L_128:
        /*0094*/ 	.word	0x00000008
.L_129:


//--------------------- .nv.info._Z13convolution2DILi9EEvPKfPfS1_ii --------------------------
	.section	.nv.info._Z13convolution2DILi9EEvPKfPfS1_ii,"",@"SHT_CUDA_INFO"
	.sectionflags	@""
	.align	4


	//----- nvinfo : EIATTR_CUDA_API_VERSION
	.align		4
        /*0000*/ 	.byte	0x04, 0x37
        /*0002*/ 	.short	(.L_131 - .L_130)
.L_130:
        /*0004*/ 	.word	0x00000082


	//----- nvinfo : EIATTR_KPARAM_INFO
	.align		4
.L_131:
        /*0008*/ 	.byte	0x04, 0x17
        /*000a*/ 	.short	(.L_133 - .L_132)
.L_132:
        /*000c*/ 	.word	0x00000000
        /*0010*/ 	.short	0x0004
        /*0012*/ 	.short	0x001c
        /*0014*/ 	.byte	0x00, 0xf0, 0x11, 0x00


	//----- nvinfo : EIATTR_KPARAM_INFO
	.align		4
.L_133:
        /*0018*/ 	.byte	0x04, 0x17
        /*001a*/ 	.short	(.L_135 - .L_134)
.L_134:
        /*001c*/ 	.word	0x00000000
        /*0020*/ 	.short	0x0003
        /*0022*/ 	.short	0x0018
        /*0024*/ 	.byte	0x00, 0xf0, 0x11, 0x00


	//----- nvinfo : EIATTR_KPARAM_INFO
	.align		4
.L_135:
        /*0028*/ 	.byte	0x04, 0x17
        /*002a*/ 	.short	(.L_137 - .L_136)
.L_136:
        /*002c*/ 	.word	0x00000000
        /*0030*/ 	.short	0x0002
        /*0032*/ 	.short	0x0010
        /*0034*/ 	.byte	0x00, 0xf5, 0x21, 0x00


	//----- nvinfo : EIATTR_KPARAM_INFO
	.align		4
.L_137:
        /*0038*/ 	.byte	0x04, 0x17
        /*003a*/ 	.short	(.L_139 - .L_138)
.L_138:
        /*003c*/ 	.word	0x00000000
        /*0040*/ 	.short	0x0001
        /*0042*/ 	.short	0x0008
        /*0044*/ 	.byte	0x00, 0xf5, 0x21, 0x00


	//----- nvinfo : EIATTR_KPARAM_INFO
	.align		4
.L_139:
        /*0048*/ 	.byte	0x04, 0x17
        /*004a*/ 	.short	(.L_141 - .L_140)
.L_140:
        /*004c*/ 	.word	0x00000000
        /*0050*/ 	.short	0x0000
        /*0052*/ 	.short	0x0000
        /*0054*/ 	.byte	0x00, 0xf5, 0x21, 0x00


	//----- nvinfo : EIATTR_SPARSE_MMA_MASK
	.align		4
.L_141:
        /*0058*/ 	.byte	0x03, 0x50
        /*005a*/ 	.short	0x0000


	//----- nvinfo : EIATTR_MAXREG_COUNT
	.align		4
        /*005c*/ 	.byte	0x03, 0x1b
        /*005e*/ 	.short	0x00ff


	//----- nvinfo : EIATTR_MERCURY_ISA_VERSION
	.align		4
        /*0060*/ 	.byte	0x03, 0x5f
        /*0062*/ 	.short	0x0101


	//----- nvinfo : EIATTR_VRC_CTA_INIT_COUNT
	.align		4
        /*0064*/ 	.byte	0x02, 0x4a
	.zero		1
	.zero		1


	//----- nvinfo : EIATTR_EXIT_INSTR_OFFSETS
	.align		4
        /*0068*/ 	.byte	0x04, 0x1c
        /*006a*/ 	.short	(.L_143 - .L_142)


	//   ....[0]....
.L_142:
        /*006c*/ 	.word	0x000000c0


	//   ....[1]....
        /*0070*/ 	.word	0x00001be0


	//----- nvinfo : EIATTR_CBANK_PARAM_SIZE
	.align		4
.L_143:
        /*0074*/ 	.byte	0x03, 0x19
        /*0076*/ 	.short	0x0020


	//----- nvinfo : EIATTR_PARAM_CBANK
	.align		4
        /*0078*/ 	.byte	0x04, 0x0a
        /*007a*/ 	.short	(.L_145 - .L_144)
	.align		4
.L_144:
        /*007c*/ 	.word	index@(.nv.constant0._Z13convolution2DILi9EEvPKfPfS1_ii)
        /*0080*/ 	.short	0x0380
        /*0082*/ 	.short	0x0020


	//----- nvinfo : EIATTR_SW_WAR
	.align		4
.L_145:
        /*0084*/ 	.byte	0x04, 0x36
        /*0086*/ 	.short	(.L_147 - .L_146)
.L_146:
        /*0088*/ 	.word	0x00000008
.L_147:


//--------------------- .nv.info._Z13convolution2DILi7EEvPKfPfS1_ii --------------------------
	.section	.nv.info._Z13convolution2DILi7EEvPKfPfS1_ii,"",@"SHT_CUDA_INFO"
	.sectionflags	@""
	.align	4


	//----- nvinfo : EIATTR_CUDA_API_VERSION
	.align		4
        /*0000*/ 	.byte	0x04, 0x37
        /*0002*/ 	.short	(.L_149 - .L_148)
.L_148:
        /*0004*/ 	.word	0x00000082


	//----- nvinfo : EIATTR_KPARAM_INFO
	.align		4
.L_149:
        /*0008*/ 	.byte	0x04, 0x17
        /*000a*/ 	.short	(.L_151 - .L_150)
.L_150:
        /*000c*/ 	.word	0x00000000
        /*0010*/ 	.short	0x0004
        /*0012*/ 	.short	0x001c
        /*0014*/ 	.byte	0x00, 0xf0, 0x11, 0x00


	//----- nvinfo : EIATTR_KPARAM_INFO
	.align		4
.L_151:
        /*0018*/ 	.byte	0x04, 0x17
        /*001a*/ 	.short	(.L_153 - .L_152)
.L_152:
        /*001c*/ 	.word	0x00000000
        /*0020*/ 	.short	0x0003
        /*0022*/ 	.short	0x0018
        /*0024*/ 	.byte	0x00, 0xf0, 0x11, 0x00


	//----- nvinfo : EIATTR_KPARAM_INFO
	.align		4
.L_153:
        /*0028*/ 	.byte	0x04, 0x17
        /*002a*/ 	.short	(.L_155 - .L_154)
.L_154:
        /*002c*/ 	.word	0x00000000
        /*0030*/ 	.short	0x0002
        /*0032*/ 	.short	0x0010
        /*0034*/ 	.byte	0x00, 0xf5, 0x21, 0x00


	//----- nvinfo : EIATTR_KPARAM_INFO
	.align		4
.L_155:
        /*0038*/ 	.byte	0x04, 0x17
        /*003a*/ 	.short	(.L_157 - .L_156)
.L_156:
        /*003c*/ 	.word	0x00000000
        /*0040*/ 	.short	0x0001
        /*0042*/ 	.short	0x0008
        /*0044*/ 	.byte	0x00, 0xf5, 0x21, 0x00


	//----- nvinfo : EIATTR_KPARAM_INFO
	.align		4
.L_157:
        /*0048*/ 	.byte	0x04, 0x17
        /*004a*/ 	.short	(.L_159 - .L_158)
.L_158:
        /*004c*/ 	.word	0x00000000
        /*0050*/ 	.short	0x0000
        /*0052*/ 	.short	0x0000
        /*0054*/ 	.byte	0x00, 0xf5, 0x21, 0x00


	//----- nvinfo : EIATTR_SPARSE_MMA_MASK
	.align		4
.L_159:
        /*0058*/ 	.byte	0x03, 0x50
        /*005a*/ 	.short	0x0000


	//----- nvinfo : EIATTR_MAXREG_COUNT
	.align		4
        /*005c*/ 	.byte	0x03, 0x1b
        /*005e*/ 	.short	0x00ff


	//----- nvinfo : EIATTR_MERCURY_ISA_VERSION
	.align		4
        /*0060*/ 	.byte	0x03, 0x5f
        /*0062*/ 	.short	0x0101


	//----- nvinfo : EIATTR_VRC_CTA_INIT_COUNT
	.align		4
        /*0064*/ 	.byte	0x02, 0x4a
	.zero		1
	.zero		1


	//----- nvinfo : EIATTR_EXIT_INSTR_OFFSETS
	.align		4
        /*0068*/ 	.byte	0x04, 0x1c
        /*006a*/ 	.short	(.L_161 - .L_160)


	//   ....[0]....
.L_160:
        /*006c*/ 	.word	0x000000c0


	//   ....[1]....
        /*0070*/ 	.word	0x000011a0


	//----- nvinfo : EIATTR_CBANK_PARAM_SIZE
	.align		4
.L_161:
        /*0074*/ 	.byte	0x03, 0x19
        /*0076*/ 	.short	0x0020


	//----- nvinfo : EIATTR_PARAM_CBANK
	.align		4
        /*0078*/ 	.byte	0x04, 0x0a
        /*007a*/ 	.short	(.L_163 - .L_162)
	.align		4
.L_162:
        /*007c*/ 	.word	index@(.nv.constant0._Z13convolution2DILi7EEvPKfPfS1_ii)
        /*0080*/ 	.short	0x0380
        /*0082*/ 	.short	0x0020


	//----- nvinfo : EIATTR_SW_WAR
	.align		4
.L_163:
        /*0084*/ 	.byte	0x04, 0x36
        /*0086*/ 	.short	(.L_165 - .L_164)
.L_164:
        /*0088*/ 	.word	0x00000008
.L_165:


//--------------------- .nv.info._Z22convolution1D_verticalILi5EEvPKfPfS1_ii --------------------------
	.section	.nv.info._Z22convolution1D_verticalILi5EEvPKfPfS1_ii,"",@"SHT_CUDA_INFO"
	.sectionflags	@""
	.align	4


	//----- nvinfo : EIATTR_CUDA_API_VERSION
	.align		4
        /*0000*/ 	.byte	0x04, 0x37
        /*0002*/ 	.short	(.L_167 - .L_166)
.L_166:
        /*0004*/ 	.word	0x00000082


	//----- nvinfo : EIATTR_KPARAM_INFO
	.align		4
.L_167:
        /*0008*/ 	.byte	0x04, 0x17
        /*000a*/ 	.short	(.L_169 - .L_168)
.L_168:
        /*000c*/ 	.word	0x00000000
        /*0010*/ 	.short	0x0004
        /*0012*/ 	.short	0x001c
        /*0014*/ 	.byte	0x00, 0xf0, 0x11, 0x00


	//----- nvinfo : EIATTR_KPARAM_INFO
	.align		4
.L_169:
        /*0018*/ 	.byte	0x04, 0x17
        /*001a*/ 	.short	(.L_171 - .L_170)
.L_170:
        /*001c*/ 	.word	0x00000000
        /*0020*/ 	.short	0x0003
        /*0022*/ 	.short	0x0018
        /*0024*/ 	.byte	0x00, 0xf0, 0x11, 0x00


	//----- nvinfo : EIATTR_KPARAM_INFO
	.align		4
.L_171:
        /*0028*/ 	.byte	0x04, 0x17
        /*002a*/ 	.short	(.L_173 - .L_172)
.L_172:
        /*002c*/ 	.word	0x00000000
        /*0030*/ 	.short	0x0002
        /*0032*/ 	.short	0x0010
        /*0034*/ 	.byte	0x00, 0xf5, 0x21, 0x00


	//----- nvinfo : EIATTR_KPARAM_INFO
	.align		4
.L_173:
        /*0038*/ 	.byte	0x04, 0x17
        /*003a*/ 	.short	(.L_175 - .L_174)
.L_174:
        /*003c*/ 	.word	0x00000000
        /*0040*/ 	.short	0x0001
        /*0042*/ 	.short	0x0008
        /*0044*/ 	.byte	0x00, 0xf5, 0x21, 0x00


	//----- nvinfo : EIATTR_KPARAM_INFO
	.align		4
.L_175:
        /*0048*/ 	.byte	0x04, 0x17
        /*004a*/ 	.short	(.L_177 - .L_176)
.L_176:
        /*004c*/ 	.word	0x00000000
        /*0050*/ 	.short	0x0000
        /*0052*/ 	.short	0x0000
        /*0054*/ 	.byte	0x00, 0xf5, 0x21, 0x00


	//----- nvinfo : EIATTR_SPARSE_MMA_MASK
	.align		4
.L_177:
        /*0058*/ 	.byte	0x03, 0x50
        /*005a*/ 	.short	0x0000


	//----- nvinfo : EIATTR_MAXREG_COUNT
	.align		4
        /*005c*/ 	.byte	0x03, 0x1b
        /*005e*/ 	.short	0x00ff


	//----- nvinfo : EIATTR_MERCURY_ISA_VERSION
	.align		4
        /*0060*/ 	.byte	0x03, 0x5f
        /*0062*/ 	.short	0x0101


	//----- nvinfo : EIATTR_VRC_CTA_INIT_COUNT
	.align		4
        /*0064*/ 	.byte	0x02, 0x4a
	.zero		1
	.zero		1


	//----- nvinfo : EIATTR_EXIT_INSTR_OFFSETS
	.align		4
        /*0068*/ 	.byte	0x04, 0x1c
        /*006a*/ 	.short	(.L_179 - .L_178)


	//   ....[0]....
.L_178:
        /*006c*/ 	.word	0x000000c0


	//   ....[1]....
        /*0070*/ 	.word	0x00000340


	//----- nvinfo : EIATTR_CBANK_PARAM_SIZE
	.align		4
.L_179:
        /*0074*/ 	.byte	0x03, 0x19
        /*0076*/ 	.short	0x0020


	//----- nvinfo : EIATTR_PARAM_CBANK
	.align		4
        /*0078*/ 	.byte	0x04, 0x0a
        /*007a*/ 	.short	(.L_181 - .L_180)
	.align		4
.L_180:
        /*007c*/ 	.word	index@(.nv.constant0._Z22convolution1D_verticalILi5EEvPKfPfS1_ii)
        /*0080*/ 	.short	0x0380
        /*0082*/ 	.short	0x0020


	//----- nvinfo : EIATTR_SW_WAR
	.align		4
.L_181:
        /*0084*/ 	.byte	0x04, 0x36
        /*0086*/ 	.short	(.L_183 - .L_182)
.L_182:
        /*0088*/ 	.word	0x00000008
.L_183:


//--------------------- .nv.info._Z24convolution1D_horizontalILi5EEvPKfPfS1_ii --------------------------
	.section	.nv.info._Z24convolution1D_horizontalILi5EEvPKfPfS1_ii,"",@"SHT_CUDA_INFO"
	.sectionflags	@""
	.align	4


	//----- nvinfo : EIATTR_CUDA_API_VERSION
	.align		4
        /*0000*/ 	.byte	0x04, 0x37
        /*0002*/ 	.short	(.L_185 - .L_184)
.L_184:
        /*0004*/ 	.word	0x00000082


	//----- nvinfo : EIATTR_KPARAM_INFO
	.align		4
.L_185:
        /*0008*/ 	.byte	0x04, 0x17
        /*000a*/ 	.short	(.L_187 - .L_186)
.L_186:
        /*000c*/ 	.word	0x00000000
        /*0010*/ 	.short	0x0004
        /*0012*/ 	.short	0x001c
        /*0014*/ 	.byte	0x00, 0xf0, 0x11, 0x00


	//----- nvinfo : EIATTR_KPARAM_INFO
	.align		4
.L_187:
        /*0018*/ 	.byte	0x04, 0x17
        /*001a*/ 	.short	(.L_189 - .L_188)
.L_188:
        /*001c*/ 	.word	0x00000000
        /*0020*/ 	.short	0x0003
        /*0022*/ 	.short	0x0018
        /*0024*/ 	.byte	0x00, 0xf0, 0x11, 0x00


	//----- nvinfo : EIATTR_KPARAM_INFO
	.align		4
.L_189:
        /*0028*/ 	.byte	0x04, 0x17
        /*002a*/ 	.short	(.L_191 - .L_190)
.L_190:
        /*002c*/ 	.word	0x00000000
        /*0030*/ 	.short	0x0002
        /*0032*/ 	.short	0x0010
        /*0034*/ 	.byte	0x00, 0xf5, 0x21, 0x00


	//----- nvinfo : EIATTR_KPARAM_INFO
	.align		4
.L_191:
        /*0038*/ 	.byte	0x04, 0x17
        /*003a*/ 	.short	(.L_193 - .L_192)
.L_192:
        /*003c*/ 	.word	0x00000000
        /*0040*/ 	.short	0x0001
        /*0042*/ 	.short	0x0008
        /*0044*/ 	.byte	0x00, 0xf5, 0x21, 0x00


	//----- nvinfo : EIATTR_KPARAM_INFO
	.align		4
.L_193:
        /*0048*/ 	.byte	0x04, 0x17
        /*004a*/ 	.short	(.L_195 - .L_194)
.L_194:
        /*004c*/ 	.word	0x00000000
        /*0050*/ 	.short	0x0000
        /*0052*/ 	.short	0x0000
        /*0054*/ 	.byte	0x00, 0xf5, 0x21, 0x00


	//----- nvinfo : EIATTR_SPARSE_MMA_MASK
	.align		4
.L_195:
        /*0058*/ 	.byte	0x03, 0x50
        /*005a*/ 	.short	0x0000


	//----- nvinfo : EIATTR_MAXREG_COUNT
	.align		4
        /*005c*/ 	.byte	0x03, 0x1b
        /*005e*/ 	.short	0x00ff


	//----- nvinfo : EIATTR_NUM_BARRIERS
	.align		4
        /*0060*/ 	.byte	0x02, 0x4c
        /*0062*/ 	.byte	0x01
	.zero		1


	//----- nvinfo : EIATTR_MERCURY_ISA_VERSION
	.align		4
        /*0064*/ 	.byte	0x03, 0x5f
        /*0066*/ 	.short	0x0101


	//----- nvinfo : EIATTR_VRC_CTA_INIT_COUNT
	.align		4
        /*0068*/ 	.byte	0x02, 0x4a
	.zero		1
	.zero		1


	//----- nvinfo : EIATTR_EXIT_INSTR_OFFSETS
	.align		4
        /*006c*/ 	.byte	0x04, 0x1c
        /*006e*/ 	.short	(.L_197 - .L_196)


	//   ....[0]....
.L_196:
        /*0070*/ 	.word	0x000001f0


	//   ....[1]....
        /*0074*/ 	.word	0x00000340


	//----- nvinfo : EIATTR_CRS_STACK_SIZE
	.align		4
.L_197:
        /*0078*/ 	.byte	0x04, 0x1e
        /*007a*/ 	.short	(.L_199 - .L_198)
.L_198:
        /*007c*/ 	.word	0x00000000


	//----- nvinfo : EIATTR_CBANK_PARAM_SIZE
	.align		4
.L_199:
        /*0080*/ 	.byte	0x03, 0x19
        /*0082*/ 	.short	0x0020


	//----- nvinfo : EIATTR_PARAM_CBANK
	.align		4
        /*0084*/ 	.byte	0x04, 0x0a
        /*0086*/ 	.short	(.L_201 - .L_200)
	.align		4
.L_200:
        /*0088*/ 	.word	index@(.nv.constant0._Z24convolution1D_horizontalILi5EEvPKfPfS1_ii)
        /*008c*/ 	.short	0x0380
        /*008e*/ 	.short	0x0020


	//----- nvinfo : EIATTR_SW_WAR
	.align		4
.L_201:
        /*0090*/ 	.byte	0x04, 0x36
        /*0092*/ 	.short	(.L_203 - .L_202)
.L_202:
        /*0094*/ 	.word	0x00000008
.L_203:


//--------------------- .nv.info._Z13convolution2DILi5EEvPKfPfS1_ii --------------------------
	.section	.nv.info._Z13convolution2DILi5EEvPKfPfS1_ii,"",@"SHT_CUDA_INFO"
	.sectionflags	@""
	.align	4


	//----- nvinfo : EIATTR_CUDA_API_VERSION
	.align		4
        /*0000*/ 	.byte	0x04, 0x37
        /*0002*/ 	.short	(.L_205 - .L_204)
.L_204:
        /*0004*/ 	.word	0x00000082


	//----- nvinfo : EIATTR_KPARAM_INFO
	.align		4
.L_205:
        /*0008*/ 	.byte	0x04, 0x17
        /*000a*/ 	.short	(.L_207 - .L_206)
.L_206:
        /*000c*/ 	.word	0x00000000
        /*0010*/ 	.short	0x0004
        /*0012*/ 	.short	0x001c
        /*0014*/ 	.byte	0x00, 0xf0, 0x11, 0x00


	//----- nvinfo : EIATTR_KPARAM_INFO
	.align		4
.L_207:
        /*0018*/ 	.byte	0x04, 0x17
        /*001a*/ 	.short	(.L_209 - .L_208)
.L_208:
        /*001c*/ 	.word	0x00000000
        /*0020*/ 	.short	0x0003
        /*0022*/ 	.short	0x0018
        /*0024*/ 	.byte	0x00, 0xf0, 0x11, 0x00


	//----- nvinfo : EIATTR_KPARAM_INFO
	.align		4
.L_209:
        /*0028*/ 	.byte	0x04, 0x17
        /*002a*/ 	.short	(.L_211 - .L_210)
.L_210:
        /*002c*/ 	.word	0x00000000
        /*0030*/ 	.short	0x0002
        /*0032*/ 	.short	0x0010
        /*0034*/ 	.byte	0x00, 0xf5, 0x21, 0x00


	//----- nvinfo : EIATTR_KPARAM_INFO
	.align		4
.L_211:
        /*0038*/ 	.byte	0x04, 0x17
        /*003a*/ 	.short	(.L_213 - .L_212)
.L_212:
        /*003c*/ 	.word	0x00000000
        /*0040*/ 	.short	0x0001
        /*0042*/ 	.short	0x0008
        /*0044*/ 	.byte	0x00, 0xf5, 0x21, 0x00


	//----- nvinfo : EIATTR_KPARAM_INFO
	.align		4
.L_213:
        /*0048*/ 	.byte	0x04, 0x17
        /*004a*/ 	.short	(.L_215 - .L_214)
.L_214:
        /*004c*/ 	.word	0x00000000
        /*0050*/ 	.short	0x0000
        /*0052*/ 	.short	0x0000
        /*0054*/ 	.byte	0x00, 0xf5, 0x21, 0x00


	//----- nvinfo : EIATTR_SPARSE_MMA_MASK
	.align		4
.L_215:
        /*0058*/ 	.byte	0x03, 0x50
        /*005a*/ 	.short	0x0000


	//----- nvinfo : EIATTR_MAXREG_COUNT
	.align		4
        /*005c*/ 	.byte	0x03, 0x1b
        /*005e*/ 	.short	0x00ff


	//----- nvinfo : EIATTR_MERCURY_ISA_VERSION
	.align		4
        /*0060*/ 	.byte	0x03, 0x5f
        /*0062*/ 	.short	0x0101


	//----- nvinfo : EIATTR_VRC_CTA_INIT_COUNT
	.align		4
        /*0064*/ 	.byte	0x02, 0x4a
	.zero		1
	.zero		1


	//----- nvinfo : EIATTR_EXIT_INSTR_OFFSETS
	.align		4
        /*0068*/ 	.byte	0x04, 0x1c
        /*006a*/ 	.short	(.L_217 - .L_216)


	//   ....[0]....
.L_216:
        /*006c*/ 	.word	0x000000c0


	//   ....[1]....
        /*0070*/ 	.word	0x000009e0


	//----- nvinfo : EIATTR_CBANK_PARAM_SIZE
	.align		4
.L_217:
        /*0074*/ 	.byte	0x03, 0x19
        /*0076*/ 	.short	0x0020


	//----- nvinfo : EIATTR_PARAM_CBANK
	.align		4
        /*0078*/ 	.byte	0x04, 0x0a
        /*007a*/ 	.short	(.L_219 - .L_218)
	.align		4
.L_218:
        /*007c*/ 	.word	index@(.nv.constant0._Z13convolution2DILi5EEvPKfPfS1_ii)
        /*0080*/ 	.short	0x0380
        /*0082*/ 	.short	0x0020


	//----- nvinfo : EIATTR_SW_WAR
	.align		4
.L_219:
        /*0084*/ 	.byte	0x04, 0x36
        /*0086*/ 	.short	(.L_221 - .L_220)
.L_220:
        /*0088*/ 	.word	0x00000008
.L_221:


//--------------------- .nv.callgraph             --------------------------
	.section	.nv.callgraph,"",@"SHT_CUDA_CALLGRAPH"
	.align	4
	.sectionentsize	8
	.align		4
        /*0000*/ 	.word	0x00000000
	.align		4
        /*0004*/ 	.word	0xffffffff
	.align		4
        /*0008*/ 	.word	0x00000000
	.align		4
        /*000c*/ 	.word	0xfffffffe
	.align		4
        /*0010*/ 	.word	0x00000000
	.align		4
        /*0014*/ 	.word	0xfffffffd
	.align		4
        /*0018*/ 	.word	0x00000000
	.align		4
        /*001c*/ 	.word	0xfffffffc


//--------------------- .text._Z22convolution1D_verticalILi9EEvPKfPfS1_ii --------------------------
	.section	.text._Z22convolution1D_verticalILi9EEvPKfPfS1_ii,"ax",@progbits
	.align	128
        .global         _Z22convolution1D_verticalILi9EEvPKfPfS1_ii
        .type           _Z22convolution1D_verticalILi9EEvPKfPfS1_ii,@function
        .size           _Z22convolution1D_verticalILi9EEvPKfPfS1_ii,(.L_x_15 - _Z22convolution1D_verticalILi9EEvPKfPfS1_ii)
        .other          _Z22convolution1D_verticalILi9EEvPKfPfS1_ii,@"STO_CUDA_ENTRY STV_DEFAULT"
_Z22convolution1D_verticalILi9EEvPKfPfS1_ii:
.text._Z22convolution1D_verticalILi9EEvPKfPfS1_ii:
[----:B------:R-:W-:Y:S01]  /*0000*/  LDC R1, c[0x0][0x37c] ;  /* 0x0000df00ff017b82 */ /* 0x000fe20000000800 */
[----:B------:R-:W0:Y:S07]  /*0010*/  S2R R3, SR_TID.Y ;  /* 0x0000000000037919 */ /* 0x000e2e0000002200 */
[----:B------:R-:W1:Y:S01]  /*0020*/  LDC R15, c[0x0][0x360] ;  /* 0x0000d800ff0f7b82 */ /* 0x000e620000000800 */
[----:B------:R-:W1:Y:S07]  /*0030*/  S2R R0, SR_TID.X ;  /* 0x0000000000007919 */ /* 0x000e6e0000002100 */
[----:B------:R-:W0:Y:S08]  /*0040*/  S2UR UR5, SR_CTAID.Y ;  /* 0x00000000000579c3 */ /* 0x000e300000002600 */
[----:B------:R-:W0:Y:S08]  /*0050*/  LDC R14, c[0x0][0x364] ;  /* 0x0000d900ff0e7b82 */ /* 0x000e300000000800 */
[----:B------:R-:W1:Y:S08]  /*0060*/  S2UR UR4, SR_CTAID.X ;  /* 0x00000000000479c3 */ /* 0x000e700000002500 */
[----:B------:R-:W2:Y:S01]  /*0070*/  LDC.64 R4, c[0x0][0x398] ;  /* 0x0000e600ff047b82 */ /* 0x000ea20000000a00 */
[----:B0-----:R-:W-:-:S02]  /*0080*/  IMAD R14, R14, UR5, R3 ;  /* 0x000000050e0e7c24 */ /* 0x001fc4000f8e0203 */
[----:B-1----:R-:W-:-:S03]  /*0090*/  IMAD R15, R15, UR4, R0 ;  /* 0x000000040f0f7c24 */ /* 0x002fc6000f8e0200 */
[----:B--2---:R-:W-:-:S04]  /*00a0*/  ISETP.GE.AND P0, PT, R14, R5, PT ;  /* 0x000000050e00720c */ /* 0x004fc80003f06270 */
[----:B------:R-:W-:-:S13]  /*00b0*/  ISETP.GE.OR P0, PT, R15, R4, P0 ;  /* 0x000000040f00720c */ /* 0x000fda0000706670 */
[----:B------:R-:W-:Y:S05]  /*00c0*/  @P0 EXIT ;  /* 0x000000000000094d */ /* 0x000fea0003800000 */
[----:B------:R-:W0:Y:S01]  /*00d0*/  LDC.64 R6, c[0x0][0x380] ;  /* 0x0000e000ff067b82 */ /* 0x000e220000000a00 */
[----:B------:R-:W1:Y:S01]  /*00e0*/  LDCU.64 UR4, c[0x0][0x358] ;  /* 0x00006b00ff0477ac */ /* 0x000e620008000a00 */
[----:B------:R-:W-:Y:S02]  /*00f0*/  IADD3 R9, PT, PT, R5, -0x1, RZ ;  /* 0xffffffff05097810 */ /* 0x000fe40007ffe0ff */
[C---:B------:R-:W-:Y:S02]  /*0100*/  VIMNMX.U32 R8, PT, PT, R14.reuse, 0x1, !PT ;  /* 0x000000010e087848 */ /* 0x040fe40007fe0000 */
[C-C-:B------:R-:W-:Y:S02]  /*0110*/  VIADDMNMX.RELU R0, R14.reuse, 0xfffffffc, R9.reuse, PT ;  /* 0xfffffffc0e007846 */ /* 0x140fe40003801109 */
[----:B------:R-:W2:Y:S01]  /*0120*/  LDC.64 R2, c[0x0][0x390] ;  /* 0x0000e400ff027b82 */ /* 0x000ea20000000a00 */
[----:B------:R-:W-:Y:S02]  /*0130*/  VIADDMNMX.RELU R5, R14, 0xfffffffd, R9, PT ;  /* 0xfffffffd0e057846 */ /* 0x000fe40003801109 */
[----:B------:R-:W-:Y:S01]  /*0140*/  IMAD R17, R0, R4, R15 ;  /* 0x0000000400117224 */ /* 0x000fe200078e020f */
[----:B------:R-:W-:-:S02]  /*0150*/  VIADDMNMX.RELU R0, R14, 0xfffffffe, R9, PT ;  /* 0xfffffffe0e007846 */ /* 0x000fc40003801109 */
[-CC-:B------:R-:W-:Y:S01]  /*0160*/  IMAD R5, R5, R4.reuse, R15.reuse ;  /* 0x0000000405057224 */ /* 0x180fe200078e020f */
[----:B------:R-:W-:Y:S02]  /*0170*/  IADD3 R8, PT, PT, R8, -0x1, RZ ;  /* 0xffffffff08087810 */ /* 0x000fe40007ffe0ff */
[----:B------:R-:W-:Y:S02]  /*0180*/  IMAD R13, R0, R4, R15 ;  /* 0x00000004000d7224 */ /* 0x000fe400078e020f */
[----:B0-----:R-:W-:-:S04]  /*0190*/  IMAD.WIDE R16, R17, 0x4, R6 ;  /* 0x0000000411107825 */ /* 0x001fc800078e0206 */
[----:B------:R-:W-:Y:S01]  /*01a0*/  IMAD.WIDE R26, R5, 0x4, R6 ;  /* 0x00000004051a7825 */ /* 0x000fe200078e0206 */
[----:B------:R-:W-:Y:S01]  /*01b0*/  VIMNMX.U32 R5, PT, PT, R14, R9, PT ;  /* 0x000000090e057248 */ /* 0x000fe20003fe0000 */
[----:B-1----:R0:W3:Y:S02]  /*01c0*/  LDG.E.CONSTANT R0, desc[UR4][R16.64] ;  /* 0x0000000410007981 */ /* 0x0020e4000c1e9900 */
[-CC-:B------:R-:W-:Y:S02]  /*01d0*/  IMAD R25, R8, R4.reuse, R15.reuse ;  /* 0x0000000408197224 */ /* 0x180fe400078e020f */
[----:B--2---:R-:W3:Y:S01]  /*01e0*/  LDG.E.CONSTANT R21, desc[UR4][R2.64] ;  /* 0x0000000402157981 */ /* 0x004ee2000c1e9900 */
[----:B------:R-:W-:Y:S02]  /*01f0*/  IMAD R5, R5, R4, R15 ;  /* 0x0000000405057224 */ /* 0x000fe400078e020f */
[----:B------:R-:W-:Y:S01]  /*0200*/  IMAD.WIDE R12, R13, 0x4, R6 ;  /* 0x000000040d0c7825 */ /* 0x000fe200078e0206 */
[----:B------:R1:W2:Y:S01]  /*0210*/  LDG.E.CONSTANT R23, desc[UR4][R26.64] ;  /* 0x000000041a177981 */ /* 0x0002a2000c1e9900 */
[----:B------:R-:W-:-:S03]  /*0220*/  VIADDMNMX.U32 R8, R14, 0x1, R9, PT ;  /* 0x000000010e087846 */ /* 0x000fc60003800009 */
[----:B------:R-:W2:Y:S01]  /*0230*/  LDG.E.CONSTANT R22, desc[UR4][R2.64+0x4] ;  /* 0x0000040402167981 */ /* 0x000ea2000c1e9900 */
[----:B------:R-:W-:Y:S01]  /*0240*/  IMAD.WIDE R24, R25, 0x4, R6 ;  /* 0x0000000419187825 */ /* 0x000fe200078e0206 */
[----:B------:R-:W-:Y:S02]  /*0250*/  VIADDMNMX.U32 R28, R14, 0x2, R9, PT ;  /* 0x000000020e1c7846 */ /* 0x000fe40003800009 */
[----:B------:R4:W5:Y:S01]  /*0260*/  LDG.E.CONSTANT R20, desc[UR4][R12.64] ;  /* 0x000000040c147981 */ /* 0x000962000c1e9900 */
[----:B------:R-:W-:-:S03]  /*0270*/  IMAD.WIDE R10, R5, 0x4, R6 ;  /* 0x00000004050a7825 */ /* 0x000fc600078e0206 */
[----:B------:R-:W5:Y:S01]  /*0280*/  LDG.E.CONSTANT R5, desc[UR4][R2.64+0x8] ;  /* 0x0000080402057981 */ /* 0x000f62000c1e9900 */
[-C--:B0-----:R-:W-:Y:S01]  /*0290*/  IMAD R17, R8, R4.reuse, R15 ;  /* 0x0000000408117224 */ /* 0x081fe200078e020f */
[----:B------:R-:W-:Y:S02]  /*02a0*/  VIADDMNMX.U32 R8, R14, 0x3, R9, PT ;  /* 0x000000030e087846 */ /* 0x000fe40003800009 */
[----:B------:R-:W5:Y:S01]  /*02b0*/  LDG.E.CONSTANT R18, desc[UR4][R24.64] ;  /* 0x0000000418127981 */ /* 0x000f62000c1e9900 */
[----:B-1----:R-:W-:-:S03]  /*02c0*/  IMAD R27, R28, R4, R15 ;  /* 0x000000041c1b7224 */ /* 0x002fc600078e020f */
[----:B------:R-:W5:Y:S01]  /*02d0*/  LDG.E.CONSTANT R19, desc[UR4][R2.64+0xc] ;  /* 0x00000c0402137981 */ /* 0x000f62000c1e9900 */
[----:B----4-:R-:W-:Y:S01]  /*02e0*/  IMAD.WIDE R12, R17, 0x4, R6 ;  /* 0x00000004110c7825 */ /* 0x010fe200078e0206 */
[----:B------:R-:W-:Y:S02]  /*02f0*/  VIADDMNMX.U32 R26, R14, 0x4, R9, PT ;  /* 0x000000040e1a7846 */ /* 0x000fe40003800009 */
[----:B------:R0:W4:Y:S01]  /*0300*/  LDG.E.CONSTANT R16, desc[UR4][R10.64] ;  /* 0x000000040a107981 */ /* 0x000122000c1e9900 */
[----:B------:R-:W-:-:S03]  /*0310*/  IMAD R29, R8, R4, R15 ;  /* 0x00000004081d7224 */ /* 0x000fc600078e020f */
[----:B------:R-:W4:Y:S01]  /*0320*/  LDG.E.CONSTANT R17, desc[UR4][R2.64+0x10] ;  /* 0x0000100402117981 */ /* 0x000f22000c1e9900 */
[----:B------:R-:W-:-:S03]  /*0330*/  IMAD.WIDE R8, R27, 0x4, R6 ;  /* 0x000000041b087825 */ /* 0x000fc600078e0206 */
[----:B------:R2:W4:Y:S01]  /*0340*/  LDG.E.CONSTANT R12, desc[UR4][R12.64] ;  /* 0x000000040c0c7981 */ /* 0x000522000c1e9900 */
[----:B------:R-:W-:-:S03]  /*0350*/  IMAD R26, R26, R4, R15 ;  /* 0x000000041a1a7224 */ /* 0x000fc600078e020f */
[----:B------:R-:W4:Y:S01]  /*0360*/  LDG.E.CONSTANT R25, desc[UR4][R2.64+0x14] ;  /* 0x0000140402197981 */ /* 0x000f22000c1e9900 */
[----:B0-----:R-:W-:-:S03]  /*0370*/  IMAD.WIDE R10, R29, 0x4, R6 ;  /* 0x000000041d0a7825 */ /* 0x001fc600078e0206 */
[----:B------:R-:W4:Y:S01]  /*0380*/  LDG.E.CONSTANT R8, desc[UR4][R8.64] ;  /* 0x0000000408087981 */ /* 0x000f22000c1e9900 */
[----:B------:R-:W-:-:S03]  /*0390*/  IMAD.WIDE R6, R26, 0x4, R6 ;  /* 0x000000041a067825 */ /* 0x000fc600078e0206 */
[----:B------:R-:W4:Y:S04]  /*03a0*/  LDG.E.CONSTANT R27, desc[UR4][R2.64+0x18] ;  /* 0x00001804021b7981 */ /* 0x000f28000c1e9900 */
[----:B------:R-:W4:Y:S04]  /*03b0*/  LDG.E.CONSTANT R10, desc[UR4][R10.64] ;  /* 0x000000040a0a7981 */ /* 0x000f28000c1e9900 */
[----:B------:R-:W4:Y:S04]  /*03c0*/  LDG.E.CONSTANT R29, desc[UR4][R2.64+0x1c] ;  /* 0x00001c04021d7981 */ /* 0x000f28000c1e9900 */
[----:B------:R-:W4:Y:S04]  /*03d0*/  LDG.E.CONSTANT R6, desc[UR4][R6.64] ;  /* 0x0000000406067981 */ /* 0x000f28000c1e9900 */
[----:B------:R-:W4:Y:S01]  /*03e0*/  LDG.E.CONSTANT R24, desc[UR4][R2.64+0x20] ;  /* 0x0000200402187981 */ /* 0x000f22000c1e9900 */
[----:B------:R-:W-:-:S02]  /*03f0*/  IMAD R15, R14, R4, R15 ;  /* 0x000000040e0f7224 */ /* 0x000fc400078e020f */
[----:B---3--:R-:W-:-:S04]  /*0400*/  FFMA R0, R0, R21, RZ ;  /* 0x0000001500007223 */ /* 0x008fc800000000ff */
[----:B--2---:R-:W-:Y:S02]  /*0410*/  FFMA R13, R23, R22, R0 ;  /* 0x00000016170d7223 */ /* 0x004fe40000000000 */
[----:B------:R-:W0:Y:S02]  /*0420*/  LDC.64 R22, c[0x0][0x388] ;  /* 0x0000e200ff167b82 */ /* 0x000e240000000a00 */
[----:B-----5:R-:W-:-:S04]  /*0430*/  FFMA R5, R20, R5, R13 ;  /* 0x0000000514057223 */ /* 0x020fc8000000000d */
[----:B------:R-:W-:-:S04]  /*0440*/  FFMA R5, R18, R19, R5 ;  /* 0x0000001312057223 */ /* 0x000fc80000000005 */
[----:B----4-:R-:W-:-:S04]  /*0450*/  FFMA R5, R16, R17, R5 ;  /* 0x0000001110057223 */ /* 0x010fc80000000005 */
[----:B------:R-:W-:-:S04]  /*0460*/  FFMA R5, R12, R25, R5 ;  /* 0x000000190c057223 */ /* 0x000fc80000000005 */
[----:B------:R-:W-:Y:S01]  /*0470*/  FFMA R5, R8, R27, R5 ;  /* 0x0000001b08057223 */ /* 0x000fe20000000005 */
[----:B0-----:R-:W-:-:S04]  /*0480*/  IMAD.WIDE R22, R15, 0x4, R22 ;  /* 0x000000040f167825 */ /* 0x001fc800078e0216 */
[----:B------:R-:W-:-:S04]  /*0490*/  FFMA R5, R10, R29, R5 ;  /* 0x0000001d0a057223 */ /* 0x000fc80000000005 */
[----:B------:R-:W-:-:S05]  /*04a0*/  FFMA R5, R6, R24, R5 ;  /* 0x0000001806057223 */ /* 0x000fca0000000005 */
[----:B------:R-:W-:Y:S01]  /*04b0*/  STG.E desc[UR4][R22.64], R5 ;  /* 0x0000000516007986 */ /* 0x000fe2000c101904 */
[----:B------:R-:W-:Y:S05]  /*04c0*/  EXIT ;  /* 0x000000000000794d */ /* 0x000fea0003800000 */
.L_x_0:
[----:B------:R-:W-:-:S00]  /*04d0*/  BRA `(.L_x_0) ;  /* 0xfffffffc00fc7947 */ /* 0x000fc0000383ffff */
[----:B------:R-:W-:-:S00]  /*04e0*/  NOP ;  /* 0x0000000000007918 */ /* 0x000fc00000000000 */
        /* <DEDUP_REMOVED lines=9> */
.L_x_15:


//--------------------- .text._Z24convolution1D_horizontalILi9EEvPKfPfS1_ii --------------------------
	.section	.text._Z24convolution1D_horizontalILi9EEvPKfPfS1_ii,"ax",@progbits
	.align	128
        .global         _Z24convolution1D_horizontalILi9EEvPKfPfS1_ii
        .type           _Z24convolution1D_horizontalILi9EEvPKfPfS1_ii,@function
        .size           _Z24convolution1D_horizontalILi9EEvPKfPfS1_ii,(.L_x_16 - _Z24convolution1D_horizontalILi9EEvPKfPfS1_ii)
        .other          _Z24convolution1D_horizontalILi9EEvPKfPfS1_ii,@"STO_CUDA_ENTRY STV_DEFAULT"
_Z24convolution1D_horizontalILi9EEvPKfPfS1_ii:
.text._Z24convolution1D_horizontalILi9EEvPKfPfS1_ii:
[----:B------:R-:W-:Y:S01]  /*0000*/  LDC R1, c[0x0][0x37c] ;  /* 0x0000df00ff017b82 */ /* 0x000fe20000000800 */
[----:B------:R-:W0:Y:S07]  /*0010*/  S2R R5, SR_TID.X ;  /* 0x0000000000057919 */ /* 0x000e2e0000002100 */
[----:B------:R-:W1:Y:S01]  /*0020*/  S2UR UR5, SR_CgaCtaId ;  /* 0x00000000000579c3 */ /* 0x000e620000008800 */
[----:B------:R-:W-:Y:S01]  /*0030*/  UMOV UR4, 0x400 ;  /* 0x0000040000047882 */ /* 0x000fe20000000000 */
[----:B------:R-:W2:Y:S01]  /*0040*/  LDCU.64 UR6, c[0x0][0x358] ;  /* 0x00006b00ff0677ac */ /* 0x000ea20008000a00 */
[----:B------:R-:W3:Y:S01]  /*0050*/  S2R R2, SR_CTAID.X ;  /* 0x0000000000027919 */ /* 0x000ee20000002500 */
[----:B------:R-:W-:Y:S04]  /*0060*/  BSSY.RECONVERGENT B0, `(.L_x_1) ;  /* 0x0000017000007945 */ /* 0x000fe80003800200 */
[----:B------:R-:W4:Y:S08]  /*0070*/  LDC R3, c[0x0][0x398] ;  /* 0x0000e600ff037b82 */ /* 0x000f300000000800 */
[----:B------:R-:W2:Y:S01]  /*0080*/  S2UR UR8, SR_CTAID.Y ;  /* 0x00000000000879c3 */ /* 0x000ea20000002600 */
[----:B-1----:R-:W-:Y:S01]  /*0090*/  ULEA UR4, UR5, UR4, 0x18 ;  /* 0x0000000405047291 */ /* 0x002fe2000f8ec0ff */
[----:B0-----:R-:W-:-:S05]  /*00a0*/  ISETP.GT.U32.AND P1, PT, R5, 0x87, PT ;  /* 0x000000870500780c */ /* 0x001fca0003f24070 */
[----:B------:R-:W-:Y:S02]  /*00b0*/  LEA R4, R5, UR4, 0x2 ;  /* 0x0000000405047c11 */ /* 0x000fe4000f8e10ff */
[----:B---3--:R-:W-:-:S04]  /*00c0*/  LEA R2, R2, R5, 0x7 ;  /* 0x0000000502027211 */ /* 0x008fc800078e38ff */
[----:B----4-:R-:W-:Y:S02]  /*00d0*/  ISETP.GE.AND P0, PT, R2, R3, PT ;  /* 0x000000030200720c */ /* 0x010fe40003f06270 */
[----:B--2---:R-:W-:Y:S11]  /*00e0*/  @P1 BRA `(.L_x_2) ;  /* 0x0000000000381947 */ /* 0x004ff60003800000 */
[----:B------:R-:W0:Y:S01]  /*00f0*/  LDC R6, c[0x0][0x398] ;  /* 0x0000e600ff067b82 */ /* 0x000e220000000800 */
[----:B------:R-:W-:-:S07]  /*0100*/  ISETP.GT.U32.AND P1, PT, R5, 0x7, PT ;  /* 0x000000070500780c */ /* 0x000fce0003f24070 */
[----:B------:R-:W1:Y:S01]  /*0110*/  LDC.64 R8, c[0x0][0x380] ;  /* 0x0000e000ff087b82 */ /* 0x000e620000000a00 */
[----:B0-----:R-:W-:-:S04]  /*0120*/  IADD3 R5, PT, PT, R6, -0x1, RZ ;  /* 0xffffffff06057810 */ /* 0x001fc80007ffe0ff */
[C-C-:B------:R-:W-:Y:S02]  /*0130*/  VIADDMNMX.RELU R0, R2.reuse, 0xfffffffc, R5.reuse, PT ;  /* 0xfffffffc02007846 */ /* 0x140fe40003801105 */
[----:B------:R-:W-:-:S03]  /*0140*/  @!P1 VIADDMNMX.RELU R5, R2, 0x7c, R5, PT ;  /* 0x0000007c02059846 */ /* 0x000fc60003801105 */
[C---:B------:R-:W-:Y:S02]  /*0150*/  IMAD R7, R6.reuse, UR8, R0 ;  /* 0x0000000806077c24 */ /* 0x040fe4000f8e0200 */
[----:B------:R-:W-:Y:S02]  /*0160*/  @!P1 IMAD R5, R6, UR8, R5 ;  /* 0x0000000806059c24 */ /* 0x000fe4000f8e0205 */
[----:B-1----:R-:W-:-:S04]  /*0170*/  IMAD.WIDE R6, R7, 0x4, R8 ;  /* 0x0000000407067825 */ /* 0x002fc800078e0208 */
[----:B------:R-:W-:Y:S02]  /*0180*/  @!P1 IMAD.WIDE R8, R5, 0x4, R8 ;  /* 0x0000000405089825 */ /* 0x000fe400078e0208 */
[----:B------:R-:W2:Y:S04]  /*0190*/  LDG.E.CONSTANT R7, desc[UR6][R6.64] ;  /* 0x0000000606077981 */ /* 0x000ea8000c1e9900 */
[----:B------:R-:W3:Y:S04]  /*01a0*/  @!P1 LDG.E.CONSTANT R9, desc[UR6][R8.64] ;  /* 0x0000000608099981 */ /* 0x000ee8000c1e9900 */
[----:B--2---:R0:W-:Y:S04]  /*01b0*/  STS [R4], R7 ;  /* 0x0000000704007388 */ /* 0x0041e80000000800 */
[----:B---3--:R0:W-:Y:S02]  /*01c0*/  @!P1 STS [R4+0x200], R9 ;  /* 0x0002000904009388 */ /* 0x0081e40000000800 */
.L_x_2:
[----:B------:R-:W-:Y:S05]  /*01d0*/  BSYNC.RECONVERGENT B0 ;  /* 0x0000000000007941 */ /* 0x000fea0003800200 */
.L_x_1:
[----:B------:R-:W-:Y:S06]  /*01e0*/  BAR.SYNC.DEFER_BLOCKING 0x0 ;  /* 0x0000000000007b1d */ /* 0x000fec0000010000 */
[----:B------:R-:W-:Y:S05]  /*01f0*/  @P0 EXIT ;  /* 0x000000000000094d */ /* 0x000fea0003800000 */
[----:B0-----:R-:W0:Y:S01]  /*0200*/  LDC.64 R6, c[0x0][0x390] ;  /* 0x0000e400ff067b82 */ /* 0x001e220000000a00 */
[----:B------:R-:W1:Y:S04]  /*0210*/  LDS R0, [R4] ;  /* 0x0000000004007984 */ /* 0x000e680000000800 */
[----:B------:R-:W2:Y:S04]  /*0220*/  LDS R15, [R4+0x4] ;  /* 0x00000400040f7984 */ /* 0x000ea80000000800 */
[----:B------:R-:W3:Y:S04]  /*0230*/  LDS R17, [R4+0x8] ;  /* 0x0000080004117984 */ /* 0x000ee80000000800 */
[----:B------:R-:W4:Y:S04]  /*0240*/  LDS R19, [R4+0xc] ;  /* 0x00000c0004137984 */ /* 0x000f280000000800 */
[----:B------:R-:W5:Y:S04]  /*0250*/  LDS R21, [R4+0x10] ;  /* 0x0000100004157984 */ /* 0x000f680000000800 */
[----:B------:R-:W5:Y:S04]  /*0260*/  LDS R22, [R4+0x14] ;  /* 0x0000140004167984 */ /* 0x000f680000000800 */
[----:B0-----:R-:W1:Y:S04]  /*0270*/  LDG.E.CONSTANT R13, desc[UR6][R6.64] ;  /* 0x00000006060d7981 */ /* 0x001e68000c1e9900 */
[----:B------:R-:W2:Y:S04]  /*0280*/  LDG.E.CONSTANT R14, desc[UR6][R6.64+0x4] ;  /* 0x00000406060e7981 */ /* 0x000ea8000c1e9900 */
[----:B------:R-:W3:Y:S04]  /*0290*/  LDG.E.CONSTANT R16, desc[UR6][R6.64+0x8] ;  /* 0x0000080606107981 */ /* 0x000ee8000c1e9900 */
[----:B------:R-:W4:Y:S04]  /*02a0*/  LDG.E.CONSTANT R18, desc[UR6][R6.64+0xc] ;  /* 0x00000c0606127981 */ /* 0x000f28000c1e9900 */
[----:B------:R-:W5:Y:S04]  /*02b0*/  LDG.E.CONSTANT R20, desc[UR6][R6.64+0x10] ;  /* 0x0000100606147981 */ /* 0x000f68000c1e9900 */
[----:B------:R-:W5:Y:S04]  /*02c0*/  LDG.E.CONSTANT R10, desc[UR6][R6.64+0x14] ;  /* 0x00001406060a7981 */ /* 0x000f68000c1e9900 */
[----:B------:R-:W5:Y:S04]  /*02d0*/  LDG.E.CONSTANT R9, desc[UR6][R6.64+0x18] ;  /* 0x0000180606097981 */ /* 0x000f68000c1e9900 */
[----:B------:R-:W5:Y:S04]  /*02e0*/  LDG.E.CONSTANT R8, desc[UR6][R6.64+0x1c] ;  /* 0x00001c0606087981 */ /* 0x000f68000c1e9900 */
[----:B------:R0:W5:Y:S01]  /*02f0*/  LDG.E.CONSTANT R5, desc[UR6][R6.64+0x20] ;  /* 0x0000200606057981 */ /* 0x000162000c1e9900 */
[----:B------:R-:W-:-:S03]  /*0300*/  IMAD R3, R3, UR8, R2 ;  /* 0x0000000803037c24 */ /* 0x000fc6000f8e0202 */
[----:B------:R-:W5:Y:S04]  /*0310*/  LDS R23, [R4+0x18] ;  /* 0x0000180004177984 */ /* 0x000f680000000800 */
[----:B------:R-:W5:Y:S01]  /*0320*/  LDS R11, [R4+0x1c] ;  /* 0x00001c00040b7984 */ /* 0x000f620000000800 */
[----:B0-----:R-:W0:Y:S03]  /*0330*/  LDC.64 R6, c[0x0][0x388] ;  /* 0x0000e200ff067b82 */ /* 0x001e260000000a00 */
[----:B------:R-:W5:Y:S01]  /*0340*/  LDS R12, [R4+0x20] ;  /* 0x00002000040c7984 */ /* 0x000f620000000800 */
[----:B0-----:R-:W-:-:S04]  /*0350*/  IMAD.WIDE R6, R3, 0x4, R6 ;  /* 0x0000000403067825 */ /* 0x001fc800078e0206 */
[----:B-1----:R-:W-:-:S04]  /*0360*/  FFMA R0, R0, R13, RZ ;  /* 0x0000000d00007223 */ /* 0x002fc800000000ff */
[----:B--2---:R-:W-:-:S04]  /*0370*/  FFMA R0, R15, R14, R0 ;  /* 0x0000000e0f007223 */ /* 0x004fc80000000000 */
[----:B---3--:R-:W-:-:S04]  /*0380*/  FFMA R0, R17, R16, R0 ;  /* 0x0000001011007223 */ /* 0x008fc80000000000 */
[----:B----4-:R-:W-:-:S04]  /*0390*/  FFMA R0, R19, R18, R0 ;  /* 0x0000001213007223 */ /* 0x010fc80000000000 */
[----:B-----5:R-:W-:-:S04]  /*03a0*/  FFMA R21, R21, R20, R0 ;  /* 0x0000001415157223 */ /* 0x020fc80000000000 */
[----:B------:R-:W-:-:S04]  /*03b0*/  FFMA R10, R22, R10, R21 ;  /* 0x0000000a160a7223 */ /* 0x000fc80000000015 */
[----:B------:R-:W-:-:S04]  /*03c0*/  FFMA R10, R23, R9, R10 ;  /* 0x00000009170a7223 */ /* 0x000fc8000000000a */
[----:B------:R-:W-:-:S04]  /*03d0*/  FFMA R11, R11, R8, R10 ;  /* 0x000000080b0b7223 */ /* 0x000fc8000000000a */
[----:B------:R-:W-:-:S05]  /*03e0*/  FFMA R5, R12, R5, R11 ;  /* 0x000000050c057223 */ /* 0x000fca000000000b */
[----:B------:R-:W-:Y:S01]  /*03f0*/  STG.E desc[UR6][R6.64], R5 ;  /* 0x0000000506007986 */ /* 0x000fe2000c101906 */
[----:B------:R-:W-:Y:S05]  /*0400*/  EXIT ;  /* 0x000000000000794d */ /* 0x000fea0003800000 */
.L_x_3:
        /* <DEDUP_REMOVED lines=15> */
.L_x_16:


//--------------------- .text._Z22convolution1D_verticalILi7EEvPKfPfS1_ii --------------------------
	.section	.text._Z22convolution1D_verticalILi7EEvPKfPfS1_ii,"ax",@progbits
	.align	128
        .global         _Z22convolution1D_verticalILi7EEvPKfPfS1_ii
        .type           _Z22convolution1D_verticalILi7EEvPKfPfS1_ii,@function
        .size           _Z22convolution1D_verticalILi7EEvPKfPfS1_ii,(.L_x_17 - _Z22convolution1D_verticalILi7EEvPKfPfS1_ii)
        .other          _Z22convolution1D_verticalILi7EEvPKfPfS1_ii,@"STO_CUDA_ENTRY STV_DEFAULT"
_Z22convolution1D_verticalILi7EEvPKfPfS1_ii:
.text._Z22convolution1D_verticalILi7EEvPKfPfS1_ii:
        /* <DEDUP_REMOVED lines=21> */
[----:B------:R-:W-:-:S02]  /*0150*/  IADD3 R8, PT, PT, R8, -0x1, RZ ;  /* 0xffffffff08087810 */ /* 0x000fc40007ffe0ff */
[----:B------:R-:W-:-:S03]  /*0160*/  IMAD R3, R3, R2, R13 ;  /* 0x0000000203037224 */ /* 0x000fc600078e020d */
[----:B------:R-:W-:Y:S01]  /*0170*/  IMAD R23, R8, R2, R13 ;  /* 0x0000000208177224 */ /* 0x000fe200078e020d */
[C---:B------:R-:W-:Y:S01]  /*0180*/  VIMNMX.U32 R8, PT, PT, R12.reuse, R9, PT ;  /* 0x000000090c087248 */ /* 0x040fe20003fe0000 */
[----:B0-----:R-:W-:Y:S01]  /*0190*/  IMAD.WIDE R10, R11, 0x4, R6 ;  /* 0x000000040b0a7825 */ /* 0x001fe200078e0206 */
[----:B------:R-:W-:-:S03]  /*01a0*/  VIADDMNMX.U32 R14, R12, 0x1, R9, PT ;  /* 0x000000010c0e7846 */ /* 0x000fc60003800009 */
[--C-:B------:R-:W-:Y:S01]  /*01b0*/  IMAD.WIDE R20, R3, 0x4, R6.reuse ;  /* 0x0000000403147825 */ /* 0x100fe200078e0206 */
[----:B-1----:R0:W3:Y:S03]  /*01c0*/  LDG.E.CONSTANT R0, desc[UR4][R10.64] ;  /* 0x000000040a007981 */ /* 0x0020e6000c1e9900 */
[----:B------:R-:W-:Y:S01]  /*01d0*/  IMAD.WIDE R22, R23, 0x4, R6 ;  /* 0x0000000417167825 */ /* 0x000fe200078e0206 */
[----:B--2---:R-:W3:Y:S03]  /*01e0*/  LDG.E.CONSTANT R17, desc[UR4][R4.64] ;  /* 0x0000000404117981 */ /* 0x004ee6000c1e9900 */
[-C--:B------:R-:W-:Y:S01]  /*01f0*/  IMAD R15, R8, R2.reuse, R13 ;  /* 0x00000002080f7224 */ /* 0x080fe200078e020d */
[----:B------:R-:W2:Y:S01]  /*0200*/  LDG.E.CONSTANT R3, desc[UR4][R20.64] ;  /* 0x0000000414037981 */ /* 0x000ea2000c1e9900 */
[----:B------:R-:W-:Y:S01]  /*0210*/  VIADDMNMX.U32 R8, R12, 0x2, R9, PT ;  /* 0x000000020c087846 */ /* 0x000fe20003800009 */
[----:B------:R-:W-:-:S02]  /*0220*/  IMAD R25, R14, R2, R13 ;  /* 0x000000020e197224 */ /* 0x000fc400078e020d */
[----:B------:R-:W2:Y:S01]  /*0230*/  LDG.E.CONSTANT R18, desc[UR4][R4.64+0x4] ;  /* 0x0000040404127981 */ /* 0x000ea2000c1e9900 */
[----:B------:R-:W-:Y:S01]  /*0240*/  IMAD.WIDE R14, R15, 0x4, R6 ;  /* 0x000000040f0e7825 */ /* 0x000fe200078e0206 */
[----:B0-----:R-:W-:Y:S02]  /*0250*/  VIADDMNMX.U32 R10, R12, 0x3, R9, PT ;  /* 0x000000030c0a7846 */ /* 0x001fe40003800009 */
[----:B------:R-:W4:Y:S01]  /*0260*/  LDG.E.CONSTANT R16, desc[UR4][R22.64] ;  /* 0x0000000416107981 */ /* 0x000f22000c1e9900 */
[----:B------:R-:W-:-:S03]  /*0270*/  IMAD R11, R8, R2, R13 ;  /* 0x00000002080b7224 */ /* 0x000fc600078e020d */
[----:B------:R-:W4:Y:S01]  /*0280*/  LDG.E.CONSTANT R19, desc[UR4][R4.64+0x8] ;  /* 0x0000080404137981 */ /* 0x000f22000c1e9900 */
[----:B------:R-:W-:-:S03]  /*0290*/  IMAD.WIDE R8, R25, 0x4, R6 ;  /* 0x0000000419087825 */ /* 0x000fc600078e0206 */
[----:B------:R0:W5:Y:S01]  /*02a0*/  LDG.E.CONSTANT R20, desc[UR4][R14.64] ;  /* 0x000000040e147981 */ /* 0x000162000c1e9900 */
[----:B------:R-:W-:-:S03]  /*02b0*/  IMAD R25, R10, R2, R13 ;  /* 0x000000020a197224 */ /* 0x000fc600078e020d */
[----:B------:R-:W5:Y:S01]  /*02c0*/  LDG.E.CONSTANT R21, desc[UR4][R4.64+0xc] ;  /* 0x00000c0404157981 */ /* 0x000f62000c1e9900 */
[----:B------:R-:W-:-:S03]  /*02d0*/  IMAD.WIDE R10, R11, 0x4, R6 ;  /* 0x000000040b0a7825 */ /* 0x000fc600078e0206 */
[----:B------:R-:W5:Y:S01]  /*02e0*/  LDG.E.CONSTANT R8, desc[UR4][R8.64] ;  /* 0x0000000408087981 */ /* 0x000f62000c1e9900 */
[----:B------:R-:W-:Y:S01]  /*02f0*/  IMAD.WIDE R6, R25, 0x4, R6 ;  /* 0x0000000419067825 */ /* 0x000fe200078e0206 */
[----:B0-----:R-:W0:Y:S02]  /*0300*/  LDC.64 R14, c[0x0][0x388] ;  /* 0x0000e200ff0e7b82 */ /* 0x001e240000000a00 */
[----:B------:R-:W5:Y:S04]  /*0310*/  LDG.E.CONSTANT R23, desc[UR4][R4.64+0x10] ;  /* 0x0000100404177981 */ /* 0x000f68000c1e9900 */
[----:B------:R-:W5:Y:S04]  /*0320*/  LDG.E.CONSTANT R10, desc[UR4][R10.64] ;  /* 0x000000040a0a7981 */ /* 0x000f68000c1e9900 */
[----:B------:R-:W5:Y:S04]  /*0330*/  LDG.E.CONSTANT R22, desc[UR4][R4.64+0x14] ;  /* 0x0000140404167981 */ /* 0x000f68000c1e9900 */
[----:B------:R-:W5:Y:S04]  /*0340*/  LDG.E.CONSTANT R6, desc[UR4][R6.64] ;  /* 0x0000000406067981 */ /* 0x000f68000c1e9900 */
[----:B------:R-:W5:Y:S01]  /*0350*/  LDG.E.CONSTANT R24, desc[UR4][R4.64+0x18] ;  /* 0x0000180404187981 */ /* 0x000f62000c1e9900 */
[----:B------:R-:W-:-:S04]  /*0360*/  IMAD R13, R12, R2, R13 ;  /* 0x000000020c0d7224 */ /* 0x000fc800078e020d */
[----:B0-----:R-:W-:-:S04]  /*0370*/  IMAD.WIDE R14, R13, 0x4, R14 ;  /* 0x000000040d0e7825 */ /* 0x001fc800078e020e */
[----:B---3--:R-:W-:-:S04]  /*0380*/  FFMA R0, R0, R17, RZ ;  /* 0x0000001100007223 */ /* 0x008fc800000000ff */
[----:B--2---:R-:W-:-:S04]  /*0390*/  FFMA R3, R3, R18, R0 ;  /* 0x0000001203037223 */ /* 0x004fc80000000000 */
[----:B----4-:R-:W-:-:S04]  /*03a0*/  FFMA R3, R16, R19, R3 ;  /* 0x0000001310037223 */ /* 0x010fc80000000003 */
[----:B-----5:R-:W-:-:S04]  /*03b0*/  FFMA R3, R20, R21, R3 ;  /* 0x0000001514037223 */ /* 0x020fc80000000003 */
[----:B------:R-:W-:-:S04]  /*03c0*/  FFMA R3, R8, R23, R3 ;  /* 0x0000001708037223 */ /* 0x000fc80000000003 */
[----:B------:R-:W-:-:S04]  /*03d0*/  FFMA R3, R10, R22, R3 ;  /* 0x000000160a037223 */ /* 0x000fc80000000003 */
[----:B------:R-:W-:-:S05]  /*03e0*/  FFMA R3, R6, R24, R3 ;  /* 0x0000001806037223 */ /* 0x000fca0000000003 */
[----:B------:R-:W-:Y:S01]  /*03f0*/  STG.E desc[UR4][R14.64], R3 ;  /* 0x000000030e007986 */ /* 0x000fe2000c101904 */
[----:B------:R-:W-:Y:S05]  /*0400*/  EXIT ;  /* 0x000000000000794d */ /* 0x000fea0003800000 */
.L_x_4:
        /* <DEDUP_REMOVED lines=15> */
.L_x_17:


//--------------------- .text._Z24convolution1D_horizontalILi7EEvPKfPfS1_ii --------------------------
	.section	.text._Z24convolution1D_horizontalILi7EEvPKfPfS1_ii,"ax",@progbits
	.align	128
        .global         _Z24convolution1D_horizontalILi7EEvPKfPfS1_ii
        .type           _Z24convolution1D_horizontalILi7EEvPKfPfS1_ii,@function
        .size           _Z24convolution1D_horizontalILi7EEvPKfPfS1_ii,(.L_x_18 - _Z24convolution1D_horizontalILi7EEvPKfPfS1_ii)
        .other          _Z24convolution1D_horizontalILi7EEvPKfPfS1_ii,@"STO_CUDA_ENTRY STV_DEFAULT"
_Z24convolution1D_horizontalILi7EEvPKfPfS1_ii:
.text._Z24convolution1D_horizontalILi7EEvPKfPfS1_ii:
        /* <DEDUP_REMOVED lines=29> */
.L_x_6:
[----:B------:R-:W-:Y:S05]  /*01d0*/  BSYNC.RECONVERGENT B0 ;  /* 0x0000000000007941 */ /* 0x000fea0003800200 */
.L_x_5:
[----:B------:R-:W-:Y:S06]  /*01e0*/  BAR.SYNC.DEFER_BLOCKING 0x0 ;  /* 0x0000000000007b1d */ /* 0x000fec0000010000 */
[----:B------:R-:W-:Y:S05]  /*01f0*/  @P0 EXIT ;  /* 0x000000000000094d */ /* 0x000fea0003800000 */
[----:B0-----:R-:W0:Y:S01]  /*0200*/  LDC.64 R8, c[0x0][0x390] ;  /* 0x0000e400ff087b82 */ /* 0x001e220000000a00 */
[----:B------:R-:W1:Y:S04]  /*0210*/  LDS R0, [R6] ;  /* 0x0000000006007984 */ /* 0x000e680000000800 */
[----:B------:R-:W2:Y:S03]  /*0220*/  LDS R11, [R6+0x4] ;  /* 0x00000400060b7984 */ /* 0x000ea60000000800 */
[----:B------:R-:W3:Y:S01]  /*0230*/  LDC.64 R4, c[0x0][0x388] ;  /* 0x0000e200ff047b82 */ /* 0x000ee20000000a00 */
[----:B------:R-:W4:Y:S04]  /*0240*/  LDS R13, [R6+0x8] ;  /* 0x00000800060d7984 */ /* 0x000f280000000800 */
[----:B------:R-:W5:Y:S04]  /*0250*/  LDS R15, [R6+0xc] ;  /* 0x00000c00060f7984 */ /* 0x000f680000000800 */
[----:B------:R-:W5:Y:S04]  /*0260*/  LDS R17, [R6+0x10] ;  /* 0x0000100006117984 */ /* 0x000f680000000800 */
[----:B------:R-:W5:Y:S04]  /*0270*/  LDS R19, [R6+0x14] ;  /* 0x0000140006137984 */ /* 0x000f680000000800 */
[----:B0-----:R-:W1:Y:S04]  /*0280*/  LDG.E.CONSTANT R7, desc[UR6][R8.64] ;  /* 0x0000000608077981 */ /* 0x001e68000c1e9900 */
[----:B------:R-:W2:Y:S04]  /*0290*/  LDG.E.CONSTANT R10, desc[UR6][R8.64+0x4] ;  /* 0x00000406080a7981 */ /* 0x000ea8000c1e9900 */
[----:B------:R-:W4:Y:S04]  /*02a0*/  LDG.E.CONSTANT R12, desc[UR6][R8.64+0x8] ;  /* 0x00000806080c7981 */ /* 0x000f28000c1e9900 */
[----:B------:R-:W5:Y:S04]  /*02b0*/  LDG.E.CONSTANT R14, desc[UR6][R8.64+0xc] ;  /* 0x00000c06080e7981 */ /* 0x000f68000c1e9900 */
[----:B------:R-:W5:Y:S04]  /*02c0*/  LDG.E.CONSTANT R16, desc[UR6][R8.64+0x10] ;  /* 0x0000100608107981 */ /* 0x000f68000c1e9900 */
[----:B------:R-:W5:Y:S04]  /*02d0*/  LDG.E.CONSTANT R18, desc[UR6][R8.64+0x14] ;  /* 0x0000140608127981 */ /* 0x000f68000c1e9900 */
[----:B------:R-:W5:Y:S01]  /*02e0*/  LDG.E.CONSTANT R20, desc[UR6][R8.64+0x18] ;  /* 0x0000180608147981 */ /* 0x000f62000c1e9900 */
[----:B------:R-:W-:-:S03]  /*02f0*/  IMAD R3, R3, UR8, R2 ;  /* 0x0000000803037c24 */ /* 0x000fc6000f8e0202 */
[----:B------:R-:W0:Y:S01]  /*0300*/  LDS R21, [R6+0x18] ;  /* 0x0000180006157984 */ /* 0x000e220000000800 */
[----:B---3--:R-:W-:-:S04]  /*0310*/  IMAD.WIDE R4, R3, 0x4, R4 ;  /* 0x0000000403047825 */ /* 0x008fc800078e0204 */
[----:B-1----:R-:W-:-:S04]  /*0320*/  FFMA R0, R0, R7, RZ ;  /* 0x0000000700007223 */ /* 0x002fc800000000ff */
[----:B--2---:R-:W-:-:S04]  /*0330*/  FFMA R0, R11, R10, R0 ;  /* 0x0000000a0b007223 */ /* 0x004fc80000000000 */
[----:B----4-:R-:W-:-:S04]  /*0340*/  FFMA R0, R13, R12, R0 ;  /* 0x0000000c0d007223 */ /* 0x010fc80000000000 */
[----:B-----5:R-:W-:-:S04]  /*0350*/  FFMA R0, R15, R14, R0 ;  /* 0x0000000e0f007223 */ /* 0x020fc80000000000 */
[----:B------:R-:W-:-:S04]  /*0360*/  FFMA R0, R17, R16, R0 ;  /* 0x0000001011007223 */ /* 0x000fc80000000000 */
[----:B------:R-:W-:-:S04]  /*0370*/  FFMA R0, R19, R18, R0 ;  /* 0x0000001213007223 */ /* 0x000fc80000000000 */
[----:B0-----:R-:W-:-:S05]  /*0380*/  FFMA R21, R21, R20, R0 ;  /* 0x0000001415157223 */ /* 0x001fca0000000000 */
[----:B------:R-:W-:Y:S01]  /*0390*/  STG.E desc[UR6][R4.64], R21 ;  /* 0x0000001504007986 */ /* 0x000fe2000c101906 */
[----:B------:R-:W-:Y:S05]  /*03a0*/  EXIT ;  /* 0x000000000000794d */ /* 0x000fea0003800000 */
.L_x_7:
        /* <DEDUP_REMOVED lines=13> */
.L_x_18:


//--------------------- .text._Z13convolution2DILi9EEvPKfPfS1_ii --------------------------
	.section	.text._Z13convolution2DILi9EEvPKfPfS1_ii,"ax",@progbits
	.align	128
        .global         _Z13convolution2DILi9EEvPKfPfS1_ii
        .type           _Z13convolution2DILi9EEvPKfPfS1_ii,@function
        .size           _Z13convolution2DILi9EEvPKfPfS1_ii,(.L_x_19 - _Z13convolution2DILi9EEvPKfPfS1_ii)
        .other          _Z13convolution2DILi9EEvPKfPfS1_ii,@"STO_CUDA_ENTRY STV_DEFAULT"
_Z13convolution2DILi9EEvPKfPfS1_ii:
.text._Z13convolution2DILi9EEvPKfPfS1_ii:
        /* <DEDUP_REMOVED lines=16> */
[----:B------:R-:W-:Y:S02]  /*0100*/  IADD3 R20, PT, PT, R15, -0x1, RZ ;  /* 0xffffffff0f147810 */ /* 0x000fe40007ffe0ff */
[----:B------:R-:W-:Y:S02]  /*0110*/  VIADDMNMX.RELU R15, R0, 0xfffffffc, R6, PT ;  /* 0xfffffffc000f7846 */ /* 0x000fe40003801106 */
[----:B------:R-:W2:Y:S01]  /*0120*/  LDC.64 R12, c[0x0][0x390] ;  /* 0x0000e400ff0c7b82 */ /* 0x000ea20000000a00 */
[----:B------:R-:W-:Y:S02]  /*0130*/  VIADDMNMX.RELU R11, R2, 0xfffffffc, R20, PT ;  /* 0xfffffffc020b7846 */ /* 0x000fe40003801114 */
[----:B------:R-:W-:-:S02]  /*0140*/  VIADDMNMX.RELU R10, R0, 0xfffffffd, R6, PT ;  /* 0xfffffffd000a7846 */ /* 0x000fc40003801106 */
[----:B------:R-:W-:Y:S01]  /*0150*/  VIADDMNMX.RELU R5, R0, 0xfffffffe, R6, PT ;  /* 0xfffffffe00057846 */ /* 0x000fe20003801106 */
[CC--:B------:R-:W-:Y:S02]  /*0160*/  IMAD R29, R11.reuse, R14.reuse, R15 ;  /* 0x0000000e0b1d7224 */ /* 0x0c0fe400078e020f */
[CC--:B------:R-:W-:Y:S02]  /*0170*/  IMAD R19, R11.reuse, R14.reuse, R10 ;  /* 0x0000000e0b137224 */ /* 0x0c0fe400078e020a */
[----:B------:R-:W-:Y:S02]  /*0180*/  IMAD R9, R11, R14, R5 ;  /* 0x0000000e0b097224 */ /* 0x000fe400078e0205 */
[----:B0-----:R-:W-:-:S04]  /*0190*/  IMAD.WIDE R28, R29, 0x4, R16 ;  /* 0x000000041d1c7825 */ /* 0x001fc800078e0210 */
[--C-:B------:R-:W-:Y:S01]  /*01a0*/  IMAD.WIDE R18, R19, 0x4, R16.reuse ;  /* 0x0000000413127825 */ /* 0x100fe200078e0210 */
[----:B-1----:R-:W3:Y:S04]  /*01b0*/  LDG.E.CONSTANT R7, desc[UR4][R28.64] ;  /* 0x000000041c077981 */ /* 0x002ee8000c1e9900 */
[----:B--2---:R-:W3:Y:S01]  /*01c0*/  LDG.E.CONSTANT R27, desc[UR4][R12.64] ;  /* 0x000000040c1b7981 */ /* 0x004ee2000c1e9900 */
[----:B------:R-:W-:Y:S01]  /*01d0*/  IMAD.WIDE R8, R9, 0x4, R16 ;  /* 0x0000000409087825 */ /* 0x000fe200078e0210 */
[----:B------:R-:W-:Y:S02]  /*01e0*/  VIADDMNMX.RELU R3, R0, 0xffffffff, R6, PT ;  /* 0xffffffff00037846 */ /* 0x000fe40003801106 */
[----:B------:R-:W2:Y:S04]  /*01f0*/  LDG.E.CONSTANT R23, desc[UR4][R18.64] ;  /* 0x0000000412177981 */ /* 0x000ea8000c1e9900 */
[----:B------:R-:W2:Y:S01]  /*0200*/  LDG.E.CONSTANT R24, desc[UR4][R12.64+0x4] ;  /* 0x000004040c187981 */ /* 0x000ea2000c1e9900 */
[----:B------:R-:W-:Y:S01]  /*0210*/  IMAD R21, R11, R14, R3 ;  /* 0x0000000e0b157224 */ /* 0x000fe200078e0203 */
[----:B------:R-:W-:-:S02]  /*0220*/  VIMNMX.RELU R4, PT, PT, R6, R0, PT ;  /* 0x0000000006047248 */ /* 0x000fc40003fe1100 */
[----:B------:R0:W4:Y:S04]  /*0230*/  LDG.E.CONSTANT R25, desc[UR4][R8.64] ;  /* 0x0000000408197981 */ /* 0x000128000c1e9900 */
[----:B------:R-:W4:Y:S04]  /*0240*/  LDG.E.CONSTANT R26, desc[UR4][R12.64+0x8] ;  /* 0x000008040c1a7981 */ /* 0x000f28000c1e9900 */
[----:B------:R-:W5:Y:S01]  /*0250*/  LDG.E.CONSTANT R19, desc[UR4][R12.64+0xc] ;  /* 0x00000c040c137981 */ /* 0x000f62000c1e9900 */
[----:B0-----:R-:W-:-:S03]  /*0260*/  IMAD.WIDE R8, R21, 0x4, R16 ;  /* 0x0000000415087825 */ /* 0x001fc600078e0210 */
[----:B------:R-:W5:Y:S01]  /*0270*/  LDG.E.CONSTANT R22, desc[UR4][R12.64+0x10] ;  /* 0x000010040c167981 */ /* 0x000f62000c1e9900 */
[----:B------:R-:W-:-:S03]  /*0280*/  IMAD R21, R11, R14, R4 ;  /* 0x0000000e0b157224 */ /* 0x000fc600078e0204 */
[----:B------:R0:W5:Y:S04]  /*0290*/  LDG.E.CONSTANT R18, desc[UR4][R8.64] ;  /* 0x0000000408127981 */ /* 0x000168000c1e9900 */
[----:B------:R-:W5:Y:S01]  /*02a0*/  LDG.E.CONSTANT R29, desc[UR4][R12.64+0xf0] ;  /* 0x0000f0040c1d7981 */ /* 0x000f62000c1e9900 */
[----:B0-----:R-:W-:-:S05]  /*02b0*/  IMAD.WIDE R8, R21, 0x4, R16 ;  /* 0x0000000415087825 */ /* 0x001fca00078e0210 */
[----:B------:R0:W5:Y:S02]  /*02c0*/  LDG.E.CONSTANT R21, desc[UR4][R8.64] ;  /* 0x0000000408157981 */ /* 0x000164000c1e9900 */
[C-C-:B0-----:R-:W-:Y:S02]  /*02d0*/  VIADDMNMX.RELU R9, R0.reuse, 0x2, R6.reuse, PT ;  /* 0x0000000200097846 */ /* 0x141fe40003801106 */
[C-C-:B------:R-:W-:Y:S01]  /*02e0*/  VIADDMNMX.RELU R8, R0.reuse, 0x3, R6.reuse, PT ;  /* 0x0000000300087846 */ /* 0x140fe20003801106 */
[----:B---3--:R-:W-:Y:S01]  /*02f0*/  FFMA R28, R7, R27, RZ ;  /* 0x0000001b071c7223 */ /* 0x008fe200000000ff */
[----:B------:R-:W-:-:S05]  /*0300*/  VIADDMNMX.RELU R7, R0, 0x1, R6, PT ;  /* 0x0000000100077846 */ /* 0x000fca0003801106 */
[----:B------:R-:W-:Y:S02]  /*0310*/  IMAD R27, R11, R14, R7 ;  /* 0x0000000e0b1b7224 */ /* 0x000fe400078e0207 */
[----:B--2---:R-:W-:Y:S01]  /*0320*/  FFMA R24, R23, R24, R28 ;  /* 0x0000001817187223 */ /* 0x004fe2000000001c */
[----:B------:R-:W-:Y:S01]  /*0330*/  VIADDMNMX.RELU R6, R0, 0x4, R6, PT ;  /* 0x0000000400067846 */ /* 0x000fe20003801106 */
[----:B------:R-:W2:Y:S02]  /*0340*/  LDG.E.CONSTANT R28, desc[UR4][R12.64+0x124] ;  /* 0x000124040c1c7981 */ /* 0x000ea4000c1e9900 */
[----:B----4-:R-:W-:Y:S01]  /*0350*/  FFMA R23, R25, R26, R24 ;  /* 0x0000001a19177223 */ /* 0x010fe20000000018 */
[----:B------:R-:W-:-:S04]  /*0360*/  IMAD.WIDE R24, R27, 0x4, R16 ;  /* 0x000000041b187825 */ /* 0x000fc800078e0210 */
[-C--:B------:R-:W-:Y:S02]  /*0370*/  IMAD R27, R11, R14.reuse, R9 ;  /* 0x0000000e0b1b7224 */ /* 0x080fe400078e0209 */
[----:B------:R-:W3:Y:S01]  /*0380*/  LDG.E.CONSTANT R24, desc[UR4][R24.64] ;  /* 0x0000000418187981 */ /* 0x000ee2000c1e9900 */
[----:B-----5:R-:W-:Y:S01]  /*0390*/  FFMA R26, R18, R19, R23 ;  /* 0x00000013121a7223 */ /* 0x020fe20000000017 */
[----:B------:R-:W-:Y:S02]  /*03a0*/  IMAD.WIDE R18, R27, 0x4, R16 ;  /* 0x000000041b127825 */ /* 0x000fe400078e0210 */
[----:B------:R-:W3:Y:S02]  /*03b0*/  LDG.E.CONSTANT R25, desc[UR4][R12.64+0x14] ;  /* 0x000014040c197981 */ /* 0x000ee4000c1e9900 */
[----:B------:R-:W-:Y:S02]  /*03c0*/  IMAD R27, R11, R14, R8 ;  /* 0x0000000e0b1b7224 */ /* 0x000fe400078e0208 */
[----:B------:R0:W4:Y:S01]  /*03d0*/  LDG.E.CONSTANT R23, desc[UR4][R18.64] ;  /* 0x0000000412177981 */ /* 0x000122000c1e9900 */
[----:B------:R-:W-:-:S03]  /*03e0*/  FFMA R21, R21, R22, R26 ;  /* 0x0000001615157223 */ /* 0x000fc6000000001a */
[----:B------:R-:W4:Y:S01]  /*03f0*/  LDG.E.CONSTANT R22, desc[UR4][R12.64+0x18] ;  /* 0x000018040c167981 */ /* 0x000f22000c1e9900 */
[----:B0-----:R-:W-:-:S03]  /*0400*/  IMAD.WIDE R18, R27, 0x4, R16 ;  /* 0x000000041b127825 */ /* 0x001fc600078e0210 */
[----:B------:R-:W5:Y:S04]  /*0410*/  LDG.E.CONSTANT R27, desc[UR4][R12.64+0x1c] ;  /* 0x00001c040c1b7981 */ /* 0x000f68000c1e9900 */
[----:B------:R0:W5:Y:S01]  /*0420*/  LDG.E.CONSTANT R26, desc[UR4][R18.64] ;  /* 0x00000004121a7981 */ /* 0x000162000c1e9900 */
[----:B---3--:R-:W-:Y:S01]  /*0430*/  FFMA R24, R24, R25, R21 ;  /* 0x0000001918187223 */ /* 0x008fe20000000015 */
[----:B------:R-:W-:Y:S01]  /*0440*/  IMAD R21, R11, R14, R6 ;  /* 0x0000000e0b157224 */ /* 0x000fe200078e0206 */
[----:B------:R-:W-:-:S03]  /*0450*/  VIADDMNMX.RELU R11, R2, 0xfffffffd, R20, PT ;  /* 0xfffffffd020b7846 */ /* 0x000fc60003801114 */
[----:B0-----:R-:W-:Y:S02]  /*0460*/  IMAD.WIDE R18, R21, 0x4, R16 ;  /* 0x0000000415127825 */ /* 0x001fe400078e0210 */
[----:B------:R-:W3:Y:S02]  /*0470*/  LDG.E.CONSTANT R21, desc[UR4][R12.64+0x20] ;  /* 0x000020040c157981 */ /* 0x000ee4000c1e9900 */
[----:B------:R-:W-:Y:S02]  /*0480*/  IMAD R25, R11, R14, R15 ;  /* 0x0000000e0b197224 */ /* 0x000fe400078e020f */
[----:B----4-:R-:W-:Y:S02]  /*0490*/  FFMA R23, R23, R22, R24 ;  /* 0x0000001617177223 */ /* 0x010fe40000000018 */
[----:B------:R0:W3:Y:S04]  /*04a0*/  LDG.E.CONSTANT R22, desc[UR4][R18.64] ;  /* 0x0000000412167981 */ /* 0x0000e8000c1e9900 */
[----:B------:R-:W4:Y:S01]  /*04b0*/  LDG.E.CONSTANT R24, desc[UR4][R12.64+0x28] ;  /* 0x000028040c187981 */ /* 0x000f22000c1e9900 */
[----:B-----5:R-:W-:Y:S01]  /*04c0*/  FFMA R27, R26, R27, R23 ;  /* 0x0000001b1a1b7223 */ /* 0x020fe20000000017 */
[----:B0-----:R-:W-:-:S02]  /*04d0*/  IMAD.WIDE R18, R25, 0x4, R16 ;  /* 0x0000000419127825 */ /* 0x001fc400078e0210 */
[----:B------:R-:W5:Y:S02]  /*04e0*/  LDG.E.CONSTANT R26, desc[UR4][R12.64+0x24] ;  /* 0x000024040c1a7981 */ /* 0x000f64000c1e9900 */
[----:B------:R-:W-:Y:S02]  /*04f0*/  IMAD R23, R11, R14, R10 ;  /* 0x0000000e0b177224 */ /* 0x000fe400078e020a */
[----:B------:R0:W5:Y:S02]  /*0500*/  LDG.E.CONSTANT R25, desc[UR4][R18.64] ;  /* 0x0000000412197981 */ /* 0x000164000c1e9900 */
[----:B0-----:R-:W-:-:S05]  /*0510*/  IMAD.WIDE R18, R23, 0x4, R16 ;  /* 0x0000000417127825 */ /* 0x001fca00078e0210 */
[----:B------:R0:W4:Y:S01]  /*0520*/  LDG.E.CONSTANT R23, desc[UR4][R18.64] ;  /* 0x0000000412177981 */ /* 0x000122000c1e9900 */
[----:B---3--:R-:W-:Y:S01]  /*0530*/  FFMA R22, R22, R21, R27 ;  /* 0x0000001516167223 */ /* 0x008fe2000000001b */
[----:B------:R-:W-:-:S04]  /*0540*/  IMAD R21, R11, R14, R5 ;  /* 0x0000000e0b157224 */ /* 0x000fc800078e0205 */
[----:B0-----:R-:W-:Y:S02]  /*0550*/  IMAD.WIDE R18, R21, 0x4, R16 ;  /* 0x0000000415127825 */ /* 0x001fe400078e0210 */
[----:B------:R-:W3:Y:S02]  /*0560*/  LDG.E.CONSTANT R21, desc[UR4][R12.64+0x2c] ;  /* 0x00002c040c157981 */ /* 0x000ee4000c1e9900 */
[----:B-----5:R-:W-:Y:S01]  /*0570*/  FFMA R26, R25, R26, R22 ;  /* 0x0000001a191a7223 */ /* 0x020fe20000000016 */
[----:B------:R-:W-:Y:S01]  /*0580*/  IMAD R25, R11, R14, R3 ;  /* 0x0000000e0b197224 */ /* 0x000fe200078e0203 */
[----:B------:R0:W3:Y:S03]  /*0590*/  LDG.E.CONSTANT R22, desc[UR4][R18.64] ;  /* 0x0000000412167981 */ /* 0x0000e6000c1e9900 */
[----:B0-----:R-:W-:-:S04]  /*05a0*/  IMAD.WIDE R18, R25, 0x4, R16 ;  /* 0x0000000419127825 */ /* 0x001fc800078e0210 */
[----:B----4-:R-:W-:Y:S01]  /*05b0*/  FFMA R27, R23, R24, R26 ;  /* 0x00000018171b7223 */ /* 0x010fe2000000001a */
[----:B------:R-:W-:Y:S01]  /*05c0*/  IMAD R23, R11, R14, R4 ;  /* 0x0000000e0b177224 */ /* 0x000fe200078e0204 */
[----:B------:R0:W4:Y:S04]  /*05d0*/  LDG.E.CONSTANT R25, desc[UR4][R18.64] ;  /* 0x0000000412197981 */ /* 0x000128000c1e9900 */
[----:B------:R-:W4:Y:S04]  /*05e0*/  LDG.E.CONSTANT R26, desc[UR4][R12.64+0x30] ;  /* 0x000030040c1a7981 */ /* 0x000f28000c1e9900 */
[----:B------:R-:W5:Y:S01]  /*05f0*/  LDG.E.CONSTANT R24, desc[UR4][R12.64+0x34] ;  /* 0x000034040c187981 */ /* 0x000f62000c1e9900 */
[----:B0-----:R-:W-:-:S05]  /*0600*/  IMAD.WIDE R18, R23, 0x4, R16 ;  /* 0x0000000417127825 */ /* 0x001fca00078e0210 */
[----:B------:R0:W5:Y:S01]  /*0610*/  LDG.E.CONSTANT R23, desc[UR4][R18.64] ;  /* 0x0000000412177981 */ /* 0x000162000c1e9900 */
[----:B---3--:R-:W-:Y:S01]  /*0620*/  FFMA R22, R22, R21, R27 ;  /* 0x0000001516167223 */ /* 0x008fe2000000001b */
[----:B------:R-:W-:-:S04]  /*0630*/  IMAD R21, R11, R14, R7 ;  /* 0x0000000e0b157224 */ /* 0x000fc800078e0207 */
[----:B0-----:R-:W-:Y:S02]  /*0640*/  IMAD.WIDE R18, R21, 0x4, R16 ;  /* 0x0000000415127825 */ /* 0x001fe400078e0210 */
[----:B------:R-:W3:Y:S02]  /*0650*/  LDG.E.CONSTANT R21, desc[UR4][R12.64+0x38] ;  /* 0x000038040c157981 */ /* 0x000ee4000c1e9900 */
[----:B----4-:R-:W-:Y:S01]  /*0660*/  FFMA R26, R25, R26, R22 ;  /* 0x0000001a191a7223 */ /* 0x010fe20000000016 */
[----:B------:R-:W-:Y:S01]  /*0670*/  IMAD R25, R11, R14, R9 ;  /* 0x0000000e0b197224 */ /* 0x000fe200078e0209 */
[----:B------:R0:W3:Y:S03]  /*0680*/  LDG.E.CONSTANT R22, desc[UR4][R18.64] ;  /* 0x0000000412167981 */ /* 0x0000e6000c1e9900 */
[----:B0-----:R-:W-:-:S04]  /*0690*/  IMAD.WIDE R18, R25, 0x4, R16 ;  /* 0x0000000419127825 */ /* 0x001fc800078e0210 */
[----:B-----5:R-:W-:Y:S02]  /*06a0*/  FFMA R27, R23, R24, R26 ;  /* 0x00000018171b7223 */ /* 0x020fe4000000001a */
[----:B------:R-:W4:Y:S01]  /*06b0*/  LDG.E.CONSTANT R26, desc[UR4][R12.64+0x3c] ;  /* 0x00003c040c1a7981 */ /* 0x000f22000c1e9900 */
[----:B------:R-:W-:-:S03]  /*06c0*/  IMAD R23, R11, R14, R8 ;  /* 0x0000000e0b177224 */ /* 0x000fc600078e0208 */
[----:B------:R0:W4:Y:S04]  /*06d0*/  LDG.E.CONSTANT R25, desc[UR4][R18.64] ;  /* 0x0000000412197981 */ /* 0x000128000c1e9900 */
[----:B------:R-:W5:Y:S01]  /*06e0*/  LDG.E.CONSTANT R24, desc[UR4][R12.64+0x40] ;  /* 0x000040040c187981 */ /* 0x000f62000c1e9900 */
[----:B0-----:R-:W-:-:S05]  /*06f0*/  IMAD.WIDE R18, R23, 0x4, R16 ;  /* 0x0000000417127825 */ /* 0x001fca00078e0210 */
[----:B------:R0:W5:Y:S01]  /*0700*/  LDG.E.CONSTANT R23, desc[UR4][R18.64] ;  /* 0x0000000412177981 */ /* 0x000162000c1e9900 */
[----:B---3--:R-:W-:Y:S01]  /*0710*/  FFMA R22, R22, R21, R27 ;  /* 0x0000001516167223 */ /* 0x008fe2000000001b */
[----:B------:R-:W-:Y:S01]  /*0720*/  IMAD R21, R11, R14, R6 ;  /* 0x0000000e0b157224 */ /* 0x000fe200078e0206 */
[----:B------:R-:W-:-:S03]  /*0730*/  VIADDMNMX.RELU R11, R2, 0xfffffffe, R20, PT ;  /* 0xfffffffe020b7846 */ /* 0x000fc60003801114 */
[----:B0-----:R-:W-:Y:S02]  /*0740*/  IMAD.WIDE R18, R21, 0x4, R16 ;  /* 0x0000000415127825 */ /* 0x001fe400078e0210 */
[----:B------:R-:W3:Y:S02]  /*0750*/  LDG.E.CONSTANT R21, desc[UR4][R12.64+0x44] ;  /* 0x000044040c157981 */ /* 0x000ee4000c1e9900 */
[----:B----4-:R-:W-:Y:S01]  /*0760*/  FFMA R26, R25, R26, R22 ;  /* 0x0000001a191a7223 */ /* 0x010fe20000000016 */
[----:B------:R-:W-:Y:S01]  /*0770*/  IMAD R25, R11, R14, R15 ;  /* 0x0000000e0b197224 */ /* 0x000fe200078e020f */
[----:B------:R0:W3:Y:S03]  /*0780*/  LDG.E.CONSTANT R22, desc[UR4][R18.64] ;  /* 0x0000000412167981 */ /* 0x0000e6000c1e9900 */
[----:B0-----:R-:W-:-:S04]  /*0790*/  IMAD.WIDE R18, R25, 0x4, R16 ;  /* 0x0000000419127825 */ /* 0x001fc800078e0210 */
[----:B-----5:R-:W-:Y:S01]  /*07a0*/  FFMA R27, R23, R24, R26 ;  /* 0x00000018171b7223 */ /* 0x020fe2000000001a */
        /* <DEDUP_REMOVED lines=15> */
[----:B------:R-:W4:Y:S04]  /*08a0*/  LDG.E.CONSTANT R26, desc[UR4][R12.64+0x54] ;  /* 0x000054040c1a7981 */ /* 0x000f28000c1e9900 */
[----:B------:R0:W4:Y:S01]  /*08b0*/  LDG.E.CONSTANT R25, desc[UR4][R18.64] ;  /* 0x0000000412197981 */ /* 0x000122000c1e9900 */
[----:B------:R-:W-:-:S03]  /*08c0*/  IMAD R23, R11, R14, R4 ;  /* 0x0000000e0b177224 */ /* 0x000fc600078e0204 */
[----:B------:R-:W5:Y:S01]  /*08d0*/  LDG.E.CONSTANT R24, desc[UR4][R12.64+0x58] ;  /* 0x000058040c187981 */ /* 0x000f62000c1e9900 */
[----:B0-----:R-:W-:-:S05]  /*08e0*/  IMAD.WIDE R18, R23, 0x4, R16 ;  /* 0x0000000417127825 */ /* 0x001fca00078e0210 */
[----:B------:R0:W5:Y:S01]  /*08f0*/  LDG.E.CONSTANT R23, desc[UR4][R18.64] ;  /* 0x0000000412177981 */ /* 0x000162000c1e9900 */
[----:B---3--:R-:W-:Y:S01]  /*0900*/  FFMA R22, R22, R21, R27 ;  /* 0x0000001516167223 */ /* 0x008fe2000000001b */
[----:B------:R-:W-:Y:S02]  /*0910*/  IMAD R21, R11, R14, R7 ;  /* 0x0000000e0b157224 */ /* 0x000fe400078e0207 */
[----:B------:R-:W3:Y:S02]  /*0920*/  LDG.E.CONSTANT R27, desc[UR4][R12.64+0x60] ;  /* 0x000060040c1b7981 */ /* 0x000ee4000c1e9900 */
[----:B0-----:R-:W-:Y:S02]  /*0930*/  IMAD.WIDE R18, R21, 0x4, R16 ;  /* 0x0000000415127825 */ /* 0x001fe400078e0210 */
[----:B------:R-:W2:Y:S02]  /*0940*/  LDG.E.CONSTANT R21, desc[UR4][R12.64+0x5c] ;  /* 0x00005c040c157981 */ /* 0x000ea4000c1e9900 */
[----:B----4-:R-:W-:-:S02]  /*0950*/  FFMA R26, R25, R26, R22 ;  /* 0x0000001a191a7223 */ /* 0x010fc40000000016 */
[----:B------:R0:W2:Y:S01]  /*0960*/  LDG.E.CONSTANT R22, desc[UR4][R18.64] ;  /* 0x0000000412167981 */ /* 0x0000a2000c1e9900 */
[----:B------:R-:W-:-:S04]  /*0970*/  IMAD R25, R11, R14, R9 ;  /* 0x0000000e0b197224 */ /* 0x000fc800078e0209 */
[----:B0-----:R-:W-:-:S04]  /*0980*/  IMAD.WIDE R18, R25, 0x4, R16 ;  /* 0x0000000419127825 */ /* 0x001fc800078e0210 */
[----:B-----5:R-:W-:Y:S02]  /*0990*/  FFMA R25, R23, R24, R26 ;  /* 0x0000001817197223 */ /* 0x020fe4000000001a */
[----:B------:R0:W3:Y:S01]  /*09a0*/  LDG.E.CONSTANT R26, desc[UR4][R18.64] ;  /* 0x00000004121a7981 */ /* 0x0000e2000c1e9900 */
[----:B------:R-:W-:-:S03]  /*09b0*/  IMAD R23, R11, R14, R8 ;  /* 0x0000000e0b177224 */ /* 0x000fc600078e0208 */
[----:B------:R-:W4:Y:S01]  /*09c0*/  LDG.E.CONSTANT R24, desc[UR4][R12.64+0x64] ;  /* 0x000064040c187981 */ /* 0x000f22000c1e9900 */
[----:B0-----:R-:W-:-:S05]  /*09d0*/  IMAD.WIDE R18, R23, 0x4, R16 ;  /* 0x0000000417127825 */ /* 0x001fca00078e0210 */
[----:B------:R0:W4:Y:S01]  /*09e0*/  LDG.E.CONSTANT R23, desc[UR4][R18.64] ;  /* 0x0000000412177981 */ /* 0x000122000c1e9900 */
[----:B--2---:R-:W-:Y:S01]  /*09f0*/  FFMA R21, R22, R21, R25 ;  /* 0x0000001516157223 */ /* 0x004fe20000000019 */
[----:B------:R-:W-:Y:S01]  /*0a00*/  VIMNMX.U32 R22, PT, PT, R2, 0x1, !PT ;  /* 0x0000000102167848 */ /* 0x000fe20007fe0000 */
[----:B------:R-:W-:-:S03]  /*0a10*/  IMAD R25, R11, R14, R6 ;  /* 0x0000000e0b197224 */ /* 0x000fc600078e0206 */
[----:B------:R-:W-:Y:S01]  /*0a20*/  IADD3 R11, PT, PT, R22, -0x1, RZ ;  /* 0xffffffff160b7810 */ /* 0x000fe20007ffe0ff */
[----:B0-----:R-:W-:-:S04]  /*0a30*/  IMAD.WIDE R18, R25, 0x4, R16 ;  /* 0x0000000419127825 */ /* 0x001fc800078e0210 */
[----:B------:R-:W-:Y:S02]  /*0a40*/  IMAD R25, R11, R14, R15 ;  /* 0x0000000e0b197224 */ /* 0x000fe400078e020f */
[----:B---3--:R-:W-:Y:S02]  /*0a50*/  FFMA R26, R26, R27, R21 ;  /* 0x0000001b1a1a7223 */ /* 0x008fe40000000015 */
[----:B------:R0:W2:Y:S04]  /*0a60*/  LDG.E.CONSTANT R21, desc[UR4][R18.64] ;  /* 0x0000000412157981 */ /* 0x0000a8000c1e9900 */
[----:B------:R-:W3:Y:S01]  /*0a70*/  LDG.E.CONSTANT R27, desc[UR4][R12.64+0x6c] ;  /* 0x00006c040c1b7981 */ /* 0x000ee2000c1e9900 */
[----:B0-----:R-:W-:-:S03]  /*0a80*/  IMAD.WIDE R18, R25, 0x4, R16 ;  /* 0x0000000419127825 */ /* 0x001fc600078e0210 */
[----:B------:R-:W2:Y:S01]  /*0a90*/  LDG.E.CONSTANT R25, desc[UR4][R12.64+0x68] ;  /* 0x000068040c197981 */ /* 0x000ea2000c1e9900 */
[----:B----4-:R-:W-:Y:S01]  /*0aa0*/  FFMA R24, R23, R24, R26 ;  /* 0x0000001817187223 */ /* 0x010fe2000000001a */
[-C--:B------:R-:W-:Y:S02]  /*0ab0*/  IMAD R23, R11, R14.reuse, R10 ;  /* 0x0000000e0b177224 */ /* 0x080fe400078e020a */
[----:B------:R0:W3:Y:S02]  /*0ac0*/  LDG.E.CONSTANT R26, desc[UR4][R18.64] ;  /* 0x00000004121a7981 */ /* 0x0000e4000c1e9900 */
[----:B0-----:R-:W-:Y:S02]  /*0ad0*/  IMAD.WIDE R18, R23, 0x4, R16 ;  /* 0x0000000417127825 */ /* 0x001fe400078e0210 */
[----:B------:R-:W4:Y:S04]  /*0ae0*/  LDG.E.CONSTANT R23, desc[UR4][R12.64+0x70] ;  /* 0x000070040c177981 */ /* 0x000f28000c1e9900 */
[----:B------:R0:W4:Y:S01]  /*0af0*/  LDG.E.CONSTANT R22, desc[UR4][R18.64] ;  /* 0x0000000412167981 */ /* 0x000122000c1e9900 */
[----:B--2---:R-:W-:Y:S01]  /*0b00*/  FFMA R21, R21, R25, R24 ;  /* 0x0000001915157223 */ /* 0x004fe20000000018 */
[----:B------:R-:W-:-:S04]  /*0b10*/  IMAD R25, R11, R14, R5 ;  /* 0x0000000e0b197224 */ /* 0x000fc800078e0205 */
[----:B0-----:R-:W-:-:S04]  /*0b20*/  IMAD.WIDE R18, R25, 0x4, R16 ;  /* 0x0000000419127825 */ /* 0x001fc800078e0210 */
[----:B---3--:R-:W-:Y:S01]  /*0b30*/  FFMA R27, R26, R27, R21 ;  /* 0x0000001b1a1b7223 */ /* 0x008fe20000000015 */
[-C--:B------:R-:W-:Y:S01]  /*0b40*/  IMAD R25, R11, R14.reuse, R3 ;  /* 0x0000000e0b197224 */ /* 0x080fe200078e0203 */
[----:B------:R0:W2:Y:S03]  /*0b50*/  LDG.E.CONSTANT R21, desc[UR4][R18.64] ;  /* 0x0000000412157981 */ /* 0x0000a6000c1e9900 */
[----:B0-----:R-:W-:Y:S02]  /*0b60*/  IMAD.WIDE R18, R25, 0x4, R16 ;  /* 0x0000000419127825 */ /* 0x001fe400078e0210 */
[----:B------:R-:W2:Y:S02]  /*0b70*/  LDG.E.CONSTANT R25, desc[UR4][R12.64+0x74] ;  /* 0x000074040c197981 */ /* 0x000ea4000c1e9900 */
[----:B----4-:R-:W-:Y:S02]  /*0b80*/  FFMA R24, R22, R23, R27 ;  /* 0x0000001716187223 */ /* 0x010fe4000000001b */
[----:B------:R0:W3:Y:S01]  /*0b90*/  LDG.E.CONSTANT R26, desc[UR4][R18.64] ;  /* 0x00000004121a7981 */ /* 0x0000e2000c1e9900 */
[----:B------:R-:W-:-:S03]  /*0ba0*/  IMAD R23, R11, R14, R4 ;  /* 0x0000000e0b177224 */ /* 0x000fc600078e0204 */
[----:B------:R-:W3:Y:S01]  /*0bb0*/  LDG.E.CONSTANT R27, desc[UR4][R12.64+0x78] ;  /* 0x000078040c1b7981 */ /* 0x000ee2000c1e9900 */
[----:B0-----:R-:W-:-:S03]  /*0bc0*/  IMAD.WIDE R18, R23, 0x4, R16 ;  /* 0x0000000417127825 */ /* 0x001fc600078e0210 */
[----:B------:R-:W4:Y:S04]  /*0bd0*/  LDG.E.CONSTANT R23, desc[UR4][R12.64+0x7c] ;  /* 0x00007c040c177981 */ /* 0x000f28000c1e9900 */
[----:B------:R0:W4:Y:S01]  /*0be0*/  LDG.E.CONSTANT R22, desc[UR4][R18.64] ;  /* 0x0000000412167981 */ /* 0x000122000c1e9900 */
[----:B--2---:R-:W-:Y:S01]  /*0bf0*/  FFMA R21, R21, R25, R24 ;  /* 0x0000001915157223 */ /* 0x004fe20000000018 */
[----:B------:R-:W-:-:S04]  /*0c00*/  IMAD R25, R11, R14, R7 ;  /* 0x0000000e0b197224 */ /* 0x000fc800078e0207 */
[----:B0-----:R-:W-:-:S04]  /*0c10*/  IMAD.WIDE R18, R25, 0x4, R16 ;  /* 0x0000000419127825 */ /* 0x001fc800078e0210 */
[-C--:B------:R-:W-:Y:S02]  /*0c20*/  IMAD R25, R11, R14.reuse, R9 ;  /* 0x0000000e0b197224 */ /* 0x080fe400078e0209 */
[----:B---3--:R-:W-:Y:S02]  /*0c30*/  FFMA R27, R26, R27, R21 ;  /* 0x0000001b1a1b7223 */ /* 0x008fe40000000015 */
[----:B------:R0:W2:Y:S02]  /*0c40*/  LDG.E.CONSTANT R21, desc[UR4][R18.64] ;  /* 0x0000000412157981 */ /* 0x0000a4000c1e9900 */
[----:B0-----:R-:W-:Y:S02]  /*0c50*/  IMAD.WIDE R18, R25, 0x4, R16 ;  /* 0x0000000419127825 */ /* 0x001fe400078e0210 */
[----:B------:R-:W2:Y:S02]  /*0c60*/  LDG.E.CONSTANT R25, desc[UR4][R12.64+0x80] ;  /* 0x000080040c197981 */ /* 0x000ea4000c1e9900 */
[----:B----4-:R-:W-:Y:S01]  /*0c70*/  FFMA R24, R22, R23, R27 ;  /* 0x0000001716187223 */ /* 0x010fe2000000001b */
[----:B------:R-:W-:Y:S01]  /*0c80*/  IMAD R23, R11, R14, R8 ;  /* 0x0000000e0b177224 */ /* 0x000fe200078e0208 */
[----:B------:R0:W3:Y:S04]  /*0c90*/  LDG.E.CONSTANT R26, desc[UR4][R18.64] ;  /* 0x00000004121a7981 */ /* 0x0000e8000c1e9900 */
[----:B------:R-:W3:Y:S01]  /*0ca0*/  LDG.E.CONSTANT R27, desc[UR4][R12.64+0x84] ;  /* 0x000084040c1b7981 */ /* 0x000ee2000c1e9900 */
[----:B0-----:R-:W-:-:S03]  /*0cb0*/  IMAD.WIDE R18, R23, 0x4, R16 ;  /* 0x0000000417127825 */ /* 0x001fc600078e0210 */
[----:B------:R-:W4:Y:S04]  /*0cc0*/  LDG.E.CONSTANT R23, desc[UR4][R12.64+0x88] ;  /* 0x000088040c177981 */ /* 0x000f28000c1e9900 */
[----:B------:R0:W4:Y:S01]  /*0cd0*/  LDG.E.CONSTANT R22, desc[UR4][R18.64] ;  /* 0x0000000412167981 */ /* 0x000122000c1e9900 */
[----:B--2---:R-:W-:Y:S01]  /*0ce0*/  FFMA R21, R21, R25, R24 ;  /* 0x0000001915157223 */ /* 0x004fe20000000018 */
[----:B------:R-:W-:Y:S01]  /*0cf0*/  IMAD R25, R11, R14, R6 ;  /* 0x0000000e0b197224 */ /* 0x000fe200078e0206 */
[----:B------:R-:W-:-:S03]  /*0d00*/  VIMNMX.U32 R11, PT, PT, R2, R20, PT ;  /* 0x00000014020b7248 */ /* 0x000fc60003fe0000 */
        /* <DEDUP_REMOVED lines=14> */
[----:B------:R-:W-:-:S04]  /*0df0*/  IMAD R25, R11, R14, R5 ;  /* 0x0000000e0b197224 */ /* 0x000fc800078e0205 */
[----:B0-----:R-:W-:-:S04]  /*0e00*/  IMAD.WIDE R18, R25, 0x4, R16 ;  /* 0x0000000419127825 */ /* 0x001fc800078e0210 */
[----:B------:R-:W-:Y:S02]  /*0e10*/  IMAD R25, R11, R14, R3 ;  /* 0x0000000e0b197224 */ /* 0x000fe400078e0203 */
[----:B---3--:R-:W-:Y:S02]  /*0e20*/  FFMA R27, R26, R27, R21 ;  /* 0x0000001b1a1b7223 */ /* 0x008fe40000000015 */
[----:B------:R0:W2:Y:S02]  /*0e30*/  LDG.E.CONSTANT R21, desc[UR4][R18.64] ;  /* 0x0000000412157981 */ /* 0x0000a4000c1e9900 */
[----:B0-----:R-:W-:Y:S02]  /*0e40*/  IMAD.WIDE R18, R25, 0x4, R16 ;  /* 0x0000000419127825 */ /* 0x001fe400078e0210 */
[----:B------:R-:W2:Y:S02]  /*0e50*/  LDG.E.CONSTANT R25, desc[UR4][R12.64+0x98] ;  /* 0x000098040c197981 */ /* 0x000ea4000c1e9900 */
[----:B----4-:R-:W-:-:S02]  /*0e60*/  FFMA R24, R22, R23, R27 ;  /* 0x0000001716187223 */ /* 0x010fc4000000001b */
        /* <DEDUP_REMOVED lines=23> */
[----:B------:R-:W-:-:S03]  /*0fe0*/  VIADDMNMX.U32 R11, R2, 0x1, R20, PT ;  /* 0x00000001020b7846 */ /* 0x000fc60003800014 */
        /* <DEDUP_REMOVED lines=77> */
[----:B---3--:R-:W-:Y:S01]  /*14c0*/  FFMA R27, R26, R27, R21 ;  /* 0x0000001b1a1b7223 */ /* 0x008fe20000000015 */
[----:B------:R-:W-:Y:S01]  /*14d0*/  IMAD R25, R11, R14, R9 ;  /* 0x0000000e0b197224 */ /* 0x000fe200078e0209 */
[----:B------:R0:W2:Y:S03]  /*14e0*/  LDG.E.CONSTANT R21, desc[UR4][R18.64] ;  /* 0x0000000412157981 */ /* 0x0000a6000c1e9900 */
[----:B0-----:R-:W-:-:S04]  /*14f0*/  IMAD.WIDE R18, R25, 0x4, R16 ;  /* 0x0000000419127825 */ /* 0x001fc800078e0210 */
[----:B----4-:R-:W-:Y:S01]  /*1500*/  FFMA R24, R22, R23, R27 ;  /* 0x0000001716187223 */ /* 0x010fe2000000001b */
[----:B------:R-:W2:Y:S01]  /*1510*/  LDG.E.CONSTANT R25, desc[UR4][R12.64+0xec] ;  /* 0x0000ec040c197981 */ /* 0x000ea2000c1e9900 */
[----:B------:R-:W-:-:S03]  /*1520*/  IMAD R23, R11, R14, R8 ;  /* 0x0000000e0b177224 */ /* 0x000fc600078e0208 */
[----:B------:R0:W3:Y:S02]  /*1530*/  LDG.E.CONSTANT R26, desc[UR4][R18.64] ;  /* 0x00000004121a7981 */ /* 0x0000e4000c1e9900 */
[----:B0-----:R-:W-:Y:S02]  /*1540*/  IMAD.WIDE R18, R23, 0x4, R16 ;  /* 0x0000000417127825 */ /* 0x001fe400078e0210 */
[----:B------:R-:W4:Y:S04]  /*1550*/  LDG.E.CONSTANT R23, desc[UR4][R12.64+0xf4] ;  /* 0x0000f4040c177981 */ /* 0x000f28000c1e9900 */
[----:B------:R0:W4:Y:S01]  /*1560*/  LDG.E.CONSTANT R22, desc[UR4][R18.64] ;  /* 0x0000000412167981 */ /* 0x000122000c1e9900 */
[----:B------:R-:W-:Y:S01]  /*1570*/  IMAD R11, R11, R14, R6 ;  /* 0x0000000e0b0b7224 */ /* 0x000fe200078e0206 */
[----:B------:R-:W-:-:S03]  /*1580*/  VIADDMNMX.U32 R27, R2, 0x3, R20, PT ;  /* 0x00000003021b7846 */ /* 0x000fc60003800014 */
[----:B0-----:R-:W-:-:S05]  /*1590*/  IMAD.WIDE R18, R11, 0x4, R16 ;  /* 0x000000040b127825 */ /* 0x001fca00078e0210 */
[----:B------:R0:W5:Y:S01]  /*15a0*/  LDG.E.CONSTANT R11, desc[UR4][R18.64] ;  /* 0x00000004120b7981 */ /* 0x000162000c1e9900 */
[----:B--2---:R-:W-:-:S04]  /*15b0*/  FFMA R21, R21, R25, R24 ;  /* 0x0000001915157223 */ /* 0x004fc80000000018 */
[----:B---3--:R-:W-:Y:S01]  /*15c0*/  FFMA R21, R26, R29, R21 ;  /* 0x0000001d1a157223 */ /* 0x008fe20000000015 */
[----:B------:R-:W-:Y:S01]  /*15d0*/  IMAD R25, R27, R14, R15 ;  /* 0x0000000e1b197224 */ /* 0x000fe200078e020f */
[----:B------:R-:W2:Y:S03]  /*15e0*/  LDG.E.CONSTANT R26, desc[UR4][R12.64+0xfc] ;  /* 0x0000fc040c1a7981 */ /* 0x000ea6000c1e9900 */
[----:B0-----:R-:W-:Y:S01]  /*15f0*/  IMAD.WIDE R18, R25, 0x4, R16 ;  /* 0x0000000419127825 */ /* 0x001fe200078e0210 */
[----:B------:R-:W-:Y:S01]  /*1600*/  VIADDMNMX.U32 R20, R2, 0x4, R20, PT ;  /* 0x0000000402147846 */ /* 0x000fe20003800014 */
[----:B------:R-:W3:Y:S04]  /*1610*/  LDG.E.CONSTANT R29, desc[UR4][R12.64+0x130] ;  /* 0x000130040c1d7981 */ /* 0x000ee8000c1e9900 */
[----:B------:R0:W2:Y:S01]  /*1620*/  LDG.E.CONSTANT R25, desc[UR4][R18.64] ;  /* 0x0000000412197981 */ /* 0x0000a2000c1e9900 */
[----:B----4-:R-:W-:-:S03]  /*1630*/  FFMA R24, R22, R23, R21 ;  /* 0x0000001716187223 */ /* 0x010fc60000000015 */
[----:B------:R-:W5:Y:S01]  /*1640*/  LDG.E.CONSTANT R23, desc[UR4][R12.64+0xf8] ;  /* 0x0000f8040c177981 */ /* 0x000f62000c1e9900 */
[----:B------:R-:W-:-:S03]  /*1650*/  IMAD R21, R27, R14, R10 ;  /* 0x0000000e1b157224 */ /* 0x000fc600078e020a */
[----:B------:R-:W4:Y:S01]  /*1660*/  LDG.E.CONSTANT R22, desc[UR4][R12.64+0x100] ;  /* 0x000100040c167981 */ /* 0x000f22000c1e9900 */
[----:B0-----:R-:W-:-:S05]  /*1670*/  IMAD.WIDE R18, R21, 0x4, R16 ;  /* 0x0000000415127825 */ /* 0x001fca00078e0210 */
[----:B------:R0:W4:Y:S01]  /*1680*/  LDG.E.CONSTANT R21, desc[UR4][R18.64] ;  /* 0x0000000412157981 */ /* 0x000122000c1e9900 */
[----:B-----5:R-:W-:Y:S01]  /*1690*/  FFMA R24, R11, R23, R24 ;  /* 0x000000170b187223 */ /* 0x020fe20000000018 */
[CC--:B------:R-:W-:Y:S02]  /*16a0*/  IMAD R11, R27.reuse, R14.reuse, R5 ;  /* 0x0000000e1b0b7224 */ /* 0x0c0fe400078e0205 */
[----:B------:R-:W-:Y:S02]  /*16b0*/  IMAD R23, R27, R14, R3 ;  /* 0x0000000e1b177224 */ /* 0x000fe400078e0203 */
[----:B0-----:R-:W-:-:S04]  /*16c0*/  IMAD.WIDE R18, R11, 0x4, R16 ;  /* 0x000000040b127825 */ /* 0x001fc800078e0210 */
[----:B--2---:R-:W-:Y:S02]  /*16d0*/  FFMA R24, R25, R26, R24 ;  /* 0x0000001a19187223 */ /* 0x004fe40000000018 */
[----:B------:R-:W2:Y:S04]  /*16e0*/  LDG.E.CONSTANT R26, desc[UR4][R12.64+0x108] ;  /* 0x000108040c1a7981 */ /* 0x000ea8000c1e9900 */
[----:B------:R0:W5:Y:S01]  /*16f0*/  LDG.E.CONSTANT R11, desc[UR4][R18.64] ;  /* 0x00000004120b7981 */ /* 0x000162000c1e9900 */
[----:B----4-:R-:W-:Y:S01]  /*1700*/  FFMA R24, R21, R22, R24 ;  /* 0x0000001615187223 */ /* 0x010fe20000000018 */
[----:B------:R-:W-:Y:S02]  /*1710*/  IMAD R21, R27, R14, R4 ;  /* 0x0000000e1b157224 */ /* 0x000fe400078e0204 */
[----:B------:R-:W4:Y:S01]  /*1720*/  LDG.E.CONSTANT R22, desc[UR4][R12.64+0x10c] ;  /* 0x00010c040c167981 */ /* 0x000f22000c1e9900 */
[----:B0-----:R-:W-:-:S03]  /*1730*/  IMAD.WIDE R18, R23, 0x4, R16 ;  /* 0x0000000417127825 */ /* 0x001fc600078e0210 */
[----:B------:R-:W5:Y:S04]  /*1740*/  LDG.E.CONSTANT R23, desc[UR4][R12.64+0x104] ;  /* 0x000104040c177981 */ /* 0x000f68000c1e9900 */
[----:B------:R0:W2:Y:S02]  /*1750*/  LDG.E.CONSTANT R25, desc[UR4][R18.64] ;  /* 0x0000000412197981 */ /* 0x0000a4000c1e9900 */
[----:B0-----:R-:W-:-:S05]  /*1760*/  IMAD.WIDE R18, R21, 0x4, R16 ;  /* 0x0000000415127825 */ /* 0x001fca00078e0210 */
[----:B------:R0:W4:Y:S01]  /*1770*/  LDG.E.CONSTANT R21, desc[UR4][R18.64] ;  /* 0x0000000412157981 */ /* 0x000122000c1e9900 */
[----:B-----5:R-:W-:Y:S01]  /*1780*/  FFMA R24, R11, R23, R24 ;  /* 0x000000170b187223 */ /* 0x020fe20000000018 */
[----:B------:R-:W-:-:S04]  /*1790*/  IMAD R11, R27, R14, R7 ;  /* 0x0000000e1b0b7224 */ /* 0x000fc800078e0207 */
[----:B0-----:R-:W-:-:S04]  /*17a0*/  IMAD.WIDE R18, R11, 0x4, R16 ;  /* 0x000000040b127825 */ /* 0x001fc800078e0210 */
[----:B--2---:R-:W-:Y:S02]  /*17b0*/  FFMA R24, R25, R26, R24 ;  /* 0x0000001a19187223 */ /* 0x004fe40000000018 */
[----:B------:R-:W2:Y:S01]  /*17c0*/  LDG.E.CONSTANT R26, desc[UR4][R12.64+0x110] ;  /* 0x000110040c1a7981 */ /* 0x000ea2000c1e9900 */
[----:B------:R-:W-:-:S03]  /*17d0*/  IMAD R11, R27, R14, R9 ;  /* 0x0000000e1b0b7224 */ /* 0x000fc600078e0209 */
[----:B------:R0:W2:Y:S02]  /*17e0*/  LDG.E.CONSTANT R25, desc[UR4][R18.64] ;  /* 0x0000000412197981 */ /* 0x0000a4000c1e9900 */
[----:B0-----:R-:W-:-:S04]  /*17f0*/  IMAD.WIDE R18, R11, 0x4, R16 ;  /* 0x000000040b127825 */ /* 0x001fc800078e0210 */
[----:B----4-:R-:W-:Y:S02]  /*1800*/  FFMA R11, R21, R22, R24 ;  /* 0x00000016150b7223 */ /* 0x010fe40000000018 */
[----:B------:R-:W4:Y:S01]  /*1810*/  LDG.E.CONSTANT R24, desc[UR4][R12.64+0x114] ;  /* 0x000114040c187981 */ /* 0x000f22000c1e9900 */
[----:B------:R-:W-:-:S03]  /*1820*/  IMAD R21, R27, R14, R8 ;  /* 0x0000000e1b157224 */ /* 0x000fc600078e0208 */
[----:B------:R0:W4:Y:S01]  /*1830*/  LDG.E.CONSTANT R23, desc[UR4][R18.64] ;  /* 0x0000000412177981 */ /* 0x000122000c1e9900 */
[----:B------:R-:W-:-:S03]  /*1840*/  IMAD R27, R27, R14, R6 ;  /* 0x0000000e1b1b7224 */ /* 0x000fc600078e0206 */
[----:B------:R-:W5:Y:S01]  /*1850*/  LDG.E.CONSTANT R22, desc[UR4][R12.64+0x118] ;  /* 0x000118040c167981 */ /* 0x000f62000c1e9900 */
[----:B0-----:R-:W-:-:S05]  /*1860*/  IMAD.WIDE R18, R21, 0x4, R16 ;  /* 0x0000000415127825 */ /* 0x001fca00078e0210 */
[----:B------:R0:W5:Y:S02]  /*1870*/  LDG.E.CONSTANT R21, desc[UR4][R18.64] ;  /* 0x0000000412157981 */ /* 0x000164000c1e9900 */
[----:B0-----:R-:W-:Y:S02]  /*1880*/  IMAD.WIDE R18, R27, 0x4, R16 ;  /* 0x000000041b127825 */ /* 0x001fe400078e0210 */
[----:B------:R-:W3:Y:S04]  /*1890*/  LDG.E.CONSTANT R27, desc[UR4][R12.64+0x12c] ;  /* 0x00012c040c1b7981 */ /* 0x000ee8000c1e9900 */
[----:B------:R-:W3:Y:S04]  /*18a0*/  LDG.E.CONSTANT R19, desc[UR4][R18.64] ;  /* 0x0000000412137981 */ /* 0x000ee8000c1e9900 */
[----:B------:R-:W3:Y:S01]  /*18b0*/  LDG.E.CONSTANT R18, desc[UR4][R12.64+0x11c] ;  /* 0x00011c040c127981 */ /* 0x000ee2000c1e9900 */
[----:B------:R-:W-:-:S02]  /*18c0*/  IMAD R7, R20, R14, R7 ;  /* 0x0000000e14077224 */ /* 0x000fc400078e0207 */
[CC--:B------:R-:W-:Y:S02]  /*18d0*/  IMAD R9, R20.reuse, R14.reuse, R9 ;  /* 0x0000000e14097224 */ /* 0x0c0fe400078e0209 */
[C---:B------:R-:W-:Y:S02]  /*18e0*/  IMAD R8, R20.reuse, R14, R8 ;  /* 0x0000000e14087224 */ /* 0x040fe400078e0208 */
[----:B--2---:R-:W-:Y:S01]  /*18f0*/  FFMA R26, R25, R26, R11 ;  /* 0x0000001a191a7223 */ /* 0x004fe2000000000b */
[CC--:B------:R-:W-:Y:S02]  /*1900*/  IMAD R25, R20.reuse, R14.reuse, R15 ;  /* 0x0000000e14197224 */ /* 0x0c0fe400078e020f */
[----:B------:R-:W-:-:S04]  /*1910*/  IMAD R11, R20, R14, R10 ;  /* 0x0000000e140b7224 */ /* 0x000fc800078e020a */
[----:B------:R-:W-:-:S05]  /*1920*/  IMAD.WIDE R10, R11, 0x4, R16 ;  /* 0x000000040b0a7825 */ /* 0x000fca00078e0210 */
[----:B------:R0:W2:Y:S01]  /*1930*/  LDG.E.CONSTANT R15, desc[UR4][R10.64] ;  /* 0x000000040a0f7981 */ /* 0x0000a2000c1e9900 */
[----:B----4-:R-:W-:Y:S01]  /*1940*/  FFMA R26, R23, R24, R26 ;  /* 0x00000018171a7223 */ /* 0x010fe2000000001a */
[----:B------:R-:W-:-:S04]  /*1950*/  IMAD.WIDE R24, R25, 0x4, R16 ;  /* 0x0000000419187825 */ /* 0x000fc800078e0210 */
[CC--:B------:R-:W-:Y:S02]  /*1960*/  IMAD R23, R20.reuse, R14.reuse, R5 ;  /* 0x0000000e14177224 */ /* 0x0c0fe400078e0205 */
[C---:B------:R-:W-:Y:S01]  /*1970*/  IMAD R5, R20.reuse, R14, R3 ;  /* 0x0000000e14057224 */ /* 0x040fe200078e0203 */
[----:B------:R-:W4:Y:S04]  /*1980*/  LDG.E.CONSTANT R24, desc[UR4][R24.64] ;  /* 0x0000000418187981 */ /* 0x000f28000c1e9900 */
[----:B------:R-:W4:Y:S01]  /*1990*/  LDG.E.CONSTANT R3, desc[UR4][R12.64+0x120] ;  /* 0x000120040c037981 */ /* 0x000f22000c1e9900 */
[----:B-----5:R-:W-:Y:S01]  /*19a0*/  FFMA R26, R21, R22, R26 ;  /* 0x00000016151a7223 */ /* 0x020fe2000000001a */
[----:B------:R-:W-:Y:S02]  /*19b0*/  IMAD R21, R20, R14, R4 ;  /* 0x0000000e14157224 */ /* 0x000fe400078e0204 */
[----:B------:R-:W-:-:S04]  /*19c0*/  IMAD.WIDE R22, R23, 0x4, R16 ;  /* 0x0000000417167825 */ /* 0x000fc800078e0210 */
[--C-:B------:R-:W-:Y:S02]  /*19d0*/  IMAD.WIDE R4, R5, 0x4, R16.reuse ;  /* 0x0000000405047825 */ /* 0x100fe400078e0210 */
[----:B------:R1:W5:Y:S02]  /*19e0*/  LDG.E.CONSTANT R22, desc[UR4][R22.64] ;  /* 0x0000000416167981 */ /* 0x000364000c1e9900 */
[----:B0-----:R-:W-:Y:S02]  /*19f0*/  IMAD.WIDE R10, R21, 0x4, R16 ;  /* 0x00000004150a7825 */ /* 0x001fe400078e0210 */
[----:B------:R-:W5:Y:S04]  /*1a00*/  LDG.E.CONSTANT R21, desc[UR4][R12.64+0x128] ;  /* 0x000128040c157981 */ /* 0x000f68000c1e9900 */
[----:B------:R-:W5:Y:S01]  /*1a10*/  LDG.E.CONSTANT R4, desc[UR4][R4.64] ;  /* 0x0000000404047981 */ /* 0x000f62000c1e9900 */
[----:B-1----:R-:W-:-:S03]  /*1a20*/  IMAD R23, R20, R14, R6 ;  /* 0x0000000e14177224 */ /* 0x002fc600078e0206 */
[----:B------:R-:W5:Y:S04]  /*1a30*/  LDG.E.CONSTANT R10, desc[UR4][R10.64] ;  /* 0x000000040a0a7981 */ /* 0x000f68000c1e9900 */
[----:B------:R-:W5:Y:S01]  /*1a40*/  LDG.E.CONSTANT R20, desc[UR4][R12.64+0x140] ;  /* 0x000140040c147981 */ /* 0x000f62000c1e9900 */
[----:B---3--:R-:W-:Y:S01]  /*1a50*/  FFMA R25, R19, R18, R26 ;  /* 0x0000001213197223 */ /* 0x008fe2000000001a */
[--C-:B------:R-:W-:Y:S02]  /*1a60*/  IMAD.WIDE R18, R7, 0x4, R16.reuse ;  /* 0x0000000407127825 */ /* 0x100fe400078e0210 */
[----:B------:R-:W3:Y:S02]  /*1a70*/  LDG.E.CONSTANT R5, desc[UR4][R12.64+0x134] ;  /* 0x000134040c057981 */ /* 0x000ee4000c1e9900 */
[----:B------:R-:W-:-:S02]  /*1a80*/  IMAD.WIDE R6, R9, 0x4, R16 ;  /* 0x0000000409067825 */ /* 0x000fc400078e0210 */
[----:B------:R-:W3:Y:S02]  /*1a90*/  LDG.E.CONSTANT R18, desc[UR4][R18.64] ;  /* 0x0000000412127981 */ /* 0x000ee4000c1e9900 */
[--C-:B------:R-:W-:Y:S02]  /*1aa0*/  IMAD.WIDE R8, R8, 0x4, R16.reuse ;  /* 0x0000000408087825 */ /* 0x100fe400078e0210 */
[----:B------:R-:W3:Y:S02]  /*1ab0*/  LDG.E.CONSTANT R6, desc[UR4][R6.64] ;  /* 0x0000000406067981 */ /* 0x000ee4000c1e9900 */
[----:B------:R-:W-:Y:S02]  /*1ac0*/  IMAD.WIDE R16, R23, 0x4, R16 ;  /* 0x0000000417107825 */ /* 0x000fe400078e0210 */
[----:B------:R-:W3:Y:S04]  /*1ad0*/  LDG.E.CONSTANT R11, desc[UR4][R12.64+0x138] ;  /* 0x000138040c0b7981 */ /* 0x000ee8000c1e9900 */
[----:B------:R-:W3:Y:S04]  /*1ae0*/  LDG.E.CONSTANT R8, desc[UR4][R8.64] ;  /* 0x0000000408087981 */ /* 0x000ee8000c1e9900 */
[----:B------:R-:W3:Y:S04]  /*1af0*/  LDG.E.CONSTANT R23, desc[UR4][R12.64+0x13c] ;  /* 0x00013c040c177981 */ /* 0x000ee8000c1e9900 */
[----:B------:R-:W3:Y:S01]  /*1b00*/  LDG.E.CONSTANT R16, desc[UR4][R16.64] ;  /* 0x0000000410107981 */ /* 0x000ee2000c1e9900 */
[----:B----4-:R-:W-:-:S04]  /*1b10*/  FFMA R24, R24, R3, R25 ;  /* 0x0000000318187223 */ /* 0x010fc80000000019 */
[----:B--2---:R-:W-:Y:S02]  /*1b20*/  FFMA R15, R15, R28, R24 ;  /* 0x0000001c0f0f7223 */ /* 0x004fe40000000018 */
[----:B------:R-:W0:Y:S02]  /*1b30*/  LDC.64 R24, c[0x0][0x388] ;  /* 0x0000e200ff187b82 */ /* 0x000e240000000a00 */
[----:B-----5:R-:W-:-:S04]  /*1b40*/  FFMA R15, R22, R21, R15 ;  /* 0x00000015160f7223 */ /* 0x020fc8000000000f */
[----:B------:R-:W-:-:S04]  /*1b50*/  FFMA R15, R4, R27, R15 ;  /* 0x0000001b040f7223 */ /* 0x000fc8000000000f */
[----:B------:R-:W-:Y:S01]  /*1b60*/  FFMA R15, R10, R29, R15 ;  /* 0x0000001d0a0f7223 */ /* 0x000fe2000000000f */
[----:B------:R-:W-:-:S03]  /*1b70*/  IMAD R3, R2, R14, R0 ;  /* 0x0000000e02037224 */ /* 0x000fc600078e0200 */
[----:B---3--:R-:W-:-:S04]  /*1b80*/  FFMA R5, R18, R5, R15 ;  /* 0x0000000512057223 */ /* 0x008fc8000000000f */
[----:B------:R-:W-:Y:S01]  /*1b90*/  FFMA R5, R6, R11, R5 ;  /* 0x0000000b06057223 */ /* 0x000fe20000000005 */
[----:B0-----:R-:W-:-:S04]  /*1ba0*/  IMAD.WIDE R24, R3, 0x4, R24 ;  /* 0x0000000403187825 */ /* 0x001fc800078e0218 */
[----:B------:R-:W-:-:S04]  /*1bb0*/  FFMA R5, R8, R23, R5 ;  /* 0x0000001708057223 */ /* 0x000fc80000000005 */
[----:B------:R-:W-:-:S05]  /*1bc0*/  FFMA R5, R16, R20, R5 ;  /* 0x0000001410057223 */ /* 0x000fca0000000005 */
[----:B------:R-:W-:Y:S01]  /*1bd0*/  STG.E desc[UR4][R24.64], R5 ;  /* 0x0000000518007986 */ /* 0x000fe2000c101904 */
[----:B------:R-:W-:Y:S05]  /*1be0*/  EXIT ;  /* 0x000000000000794d */ /* 0x000fea0003800000 */
.L_x_8:
        /* <DEDUP_REMOVED lines=9> */
.L_x_19:


//--------------------- .text._Z13convolution2DILi7EEvPKfPfS1_ii --------------------------
	.section	.text._Z13convolution2DILi7EEvPKfPfS1_ii,"ax",@progbits
	.align	128
        .global         _Z13convolution2DILi7EEvPKfPfS1_ii
        .type           _Z13convolution2DILi7EEvPKfPfS1_ii,@function
        .size           _Z13convolution2DILi7EEvPKfPfS1_ii,(.L_x_20 - _Z13convolution2DILi7EEvPKfPfS1_ii)
        .other          _Z13convolution2DILi7EEvPKfPfS1_ii,@"STO_CUDA_ENTRY STV_DEFAULT"
_Z13convolution2DILi7EEvPKfPfS1_ii:
.text._Z13convolution2DILi7EEvPKfPfS1_ii:
        /* <DEDUP_REMOVED lines=20> */
[----:B------:R-:W-:-:S03]  /*0140*/  VIADDMNMX.RELU R3, R0, 0xfffffffe, R10, PT ;  /* 0xfffffffe00037846 */ /* 0x000fc6000380110a */
[CC--:B------:R-:W-:Y:S02]  /*0150*/  IMAD R23, R27.reuse, R14.reuse, R5 ;  /* 0x0000000e1b177224 */ /* 0x0c0fe400078e0205 */
[----:B------:R-:W-:Y:S02]  /*0160*/  IMAD R19, R27, R14, R3 ;  /* 0x0000000e1b137224 */ /* 0x000fe400078e0203 */
[----:B0-----:R-:W-:-:S04]  /*0170*/  IMAD.WIDE R22, R23, 0x4, R16 ;  /* 0x0000000417167825 */ /* 0x001fc800078e0210 */
[----:B------:R-:W-:Y:S01]  /*0180*/  IMAD.WIDE R18, R19, 0x4, R16 ;  /* 0x0000000413127825 */ /* 0x000fe200078e0210 */
[----:B-1----:R-:W3:Y:S04]  /*0190*/  LDG.E.CONSTANT R9, desc[UR4][R22.64] ;  /* 0x0000000416097981 */ /* 0x002ee8000c1e9900 */
[----:B--2---:R-:W3:Y:S04]  /*01a0*/  LDG.E.CONSTANT R29, desc[UR4][R12.64] ;  /* 0x000000040c1d7981 */ /* 0x004ee8000c1e9900 */
[----:B------:R0:W2:Y:S04]  /*01b0*/  LDG.E.CONSTANT R15, desc[UR4][R18.64] ;  /* 0x00000004120f7981 */ /* 0x0000a8000c1e9900 */
[----:B------:R-:W2:Y:S01]  /*01c0*/  LDG.E.CONSTANT R28, desc[UR4][R12.64+0x4] ;  /* 0x000004040c1c7981 */ /* 0x000ea2000c1e9900 */
[----:B------:R-:W-:-:S02]  /*01d0*/  VIADDMNMX.RELU R4, R0, 0xffffffff, R10, PT ;  /* 0xffffffff00047846 */ /* 0x000fc4000380110a */
[----:B------:R-:W-:Y:S01]  /*01e0*/  VIMNMX.RELU R7, PT, PT, R10, R0, PT ;  /* 0x000000000a077248 */ /* 0x000fe20003fe1100 */
[----:B------:R-:W4:Y:S02]  /*01f0*/  LDG.E.CONSTANT R26, desc[UR4][R12.64+0x8] ;  /* 0x000008040c1a7981 */ /* 0x000f24000c1e9900 */
[CC--:B------:R-:W-:Y:S01]  /*0200*/  IMAD R11, R27.reuse, R14.reuse, R4 ;  /* 0x0000000e1b0b7224 */ /* 0x0c0fe200078e0204 */
[----:B------:R-:W-:Y:S01]  /*0210*/  VIADDMNMX.RELU R8, R0, 0x1, R10, PT ;  /* 0x0000000100087846 */ /* 0x000fe2000380110a */
[----:B------:R-:W-:Y:S01]  /*0220*/  IMAD R21, R27, R14, R7 ;  /* 0x0000000e1b157224 */ /* 0x000fe200078e0207 */
[----:B------:R-:W5:Y:S01]  /*0230*/  LDG.E.CONSTANT R22, desc[UR4][R12.64+0x10] ;  /* 0x000010040c167981 */ /* 0x000f62000c1e9900 */
[----:B0-----:R-:W-:-:S04]  /*0240*/  IMAD.WIDE R18, R11, 0x4, R16 ;  /* 0x000000040b127825 */ /* 0x001fc800078e0210 */
[----:B------:R-:W-:Y:S01]  /*0250*/  IMAD R11, R27, R14, R8 ;  /* 0x0000000e1b0b7224 */ /* 0x000fe200078e0208 */
[----:B------:R0:W4:Y:S01]  /*0260*/  LDG.E.CONSTANT R25, desc[UR4][R18.64] ;  /* 0x0000000412197981 */ /* 0x000122000c1e9900 */
[----:B------:R-:W-:-:S05]  /*0270*/  IMAD.WIDE R20, R21, 0x4, R16 ;  /* 0x0000000415147825 */ /* 0x000fca00078e0210 */
[----:B------:R-:W5:Y:S01]  /*0280*/  LDG.E.CONSTANT R24, desc[UR4][R20.64] ;  /* 0x0000000414187981 */ /* 0x000f62000c1e9900 */
[----:B0-----:R-:W-:-:S03]  /*0290*/  IMAD.WIDE R18, R11, 0x4, R16 ;  /* 0x000000040b127825 */ /* 0x001fc600078e0210 */
[----:B------:R-:W5:Y:S04]  /*02a0*/  LDG.E.CONSTANT R11, desc[UR4][R12.64+0xc] ;  /* 0x00000c040c0b7981 */ /* 0x000f68000c1e9900 */
[----:B------:R0:W5:Y:S04]  /*02b0*/  LDG.E.CONSTANT R23, desc[UR4][R18.64] ;  /* 0x0000000412177981 */ /* 0x000168000c1e9900 */
[----:B------:R-:W5:Y:S01]  /*02c0*/  LDG.E.CONSTANT R21, desc[UR4][R12.64+0x14] ;  /* 0x000014040c157981 */ /* 0x000f62000c1e9900 */
[----:B---3--:R-:W-:Y:S01]  /*02d0*/  FFMA R29, R9, R29, RZ ;  /* 0x0000001d091d7223 */ /* 0x008fe200000000ff */
[----:B------:R-:W-:-:S03]  /*02e0*/  VIADDMNMX.RELU R9, R0, 0x2, R10, PT ;  /* 0x0000000200097846 */ /* 0x000fc6000380110a */
[----:B--2---:R-:W-:Y:S02]  /*02f0*/  FFMA R15, R15, R28, R29 ;  /* 0x0000001c0f0f7223 */ /* 0x004fe4000000001d */
[----:B------:R-:W-:-:S04]  /*0300*/  IMAD R29, R27, R14, R9 ;  /* 0x0000000e1b1d7224 */ /* 0x000fc800078e0209 */
[----:B0-----:R-:W-:Y:S01]  /*0310*/  IMAD.WIDE R18, R29, 0x4, R16 ;  /* 0x000000041d127825 */ /* 0x001fe200078e0210 */
[----:B------:R-:W-:-:S04]  /*0320*/  VIADDMNMX.RELU R10, R0, 0x3, R10, PT ;  /* 0x00000003000a7846 */ /* 0x000fc8000380110a */
[----:B------:R0:W2:Y:S01]  /*0330*/  LDG.E.CONSTANT R20, desc[UR4][R18.64] ;  /* 0x0000000412147981 */ /* 0x0000a2000c1e9900 */
[----:B------:R-:W-:-:S04]  /*0340*/  IMAD R27, R27, R14, R10 ;  /* 0x0000000e1b1b7224 */ /* 0x000fc800078e020a */
[----:B0-----:R-:W-:Y:S02]  /*0350*/  IMAD.WIDE R18, R27, 0x4, R16 ;  /* 0x000000041b127825 */ /* 0x001fe400078e0210 */
[----:B------:R-:W3:Y:S04]  /*0360*/  LDG.E.CONSTANT R27, desc[UR4][R12.64+0x18] ;  /* 0x000018040c1b7981 */ /* 0x000ee8000c1e9900 */
[----:B------:R0:W3:Y:S01]  /*0370*/  LDG.E.CONSTANT R28, desc[UR4][R18.64] ;  /* 0x00000004121c7981 */ /* 0x0000e2000c1e9900 */
[----:B----4-:R-:W-:Y:S01]  /*0380*/  FFMA R25, R25, R26, R15 ;  /* 0x0000001a19197223 */ /* 0x010fe2000000000f */
[----:B------:R-:W-:Y:S02]  /*0390*/  VIADDMNMX.RELU R15, R2, 0xfffffffe, R6, PT ;  /* 0xfffffffe020f7846 */ /* 0x000fe40003801106 */
[----:B------:R-:W4:Y:S01]  /*03a0*/  LDG.E.CONSTANT R26, desc[UR4][R12.64+0x24] ;  /* 0x000024040c1a7981 */ /* 0x000f22000c1e9900 */
[----:B-----5:R-:W-:-:S02]  /*03b0*/  FFMA R24, R24, R11, R25 ;  /* 0x0000000b18187223 */ /* 0x020fc40000000019 */
[----:B------:R-:W-:Y:S02]  /*03c0*/  IMAD R11, R15, R14, R5 ;  /* 0x0000000e0f0b7224 */ /* 0x000fe400078e0205 */
[----:B------:R-:W-:Y:S02]  /*03d0*/  FFMA R29, R23, R22, R24 ;  /* 0x00000016171d7223 */ /* 0x000fe40000000018 */
[----:B------:R-:W-:Y:S01]  /*03e0*/  IMAD.WIDE R22, R11, 0x4, R16 ;  /* 0x000000040b167825 */ /* 0x000fe200078e0210 */
[----:B------:R-:W5:Y:S04]  /*03f0*/  LDG.E.CONSTANT R24, desc[UR4][R12.64+0x20] ;  /* 0x000020040c187981 */ /* 0x000f68000c1e9900 */
[----:B------:R-:W4:Y:S04]  /*0400*/  LDG.E.CONSTANT R11, desc[UR4][R12.64+0x1c] ;  /* 0x00001c040c0b7981 */ /* 0x000f28000c1e9900 */
[----:B------:R-:W4:Y:S01]  /*0410*/  LDG.E.CONSTANT R22, desc[UR4][R22.64] ;  /* 0x0000000416167981 */ /* 0x000f22000c1e9900 */
[----:B------:R-:W-:-:S04]  /*0420*/  IMAD R25, R15, R14, R3 ;  /* 0x0000000e0f197224 */ /* 0x000fc800078e0203 */
[----:B0-----:R-:W-:-:S05]  /*0430*/  IMAD.WIDE R18, R25, 0x4, R16 ;  /* 0x0000000419127825 */ /* 0x001fca00078e0210 */
[----:B------:R0:W5:Y:S01]  /*0440*/  LDG.E.CONSTANT R25, desc[UR4][R18.64] ;  /* 0x0000000412197981 */ /* 0x000162000c1e9900 */
[----:B--2---:R-:W-:Y:S01]  /*0450*/  FFMA R21, R20, R21, R29 ;  /* 0x0000001514157223 */ /* 0x004fe2000000001d */
[----:B------:R-:W-:-:S04]  /*0460*/  IMAD R29, R15, R14, R4 ;  /* 0x0000000e0f1d7224 */ /* 0x000fc800078e0204 */
[----:B0-----:R-:W-:-:S05]  /*0470*/  IMAD.WIDE R18, R29, 0x4, R16 ;  /* 0x000000041d127825 */ /* 0x001fca00078e0210 */
[----:B------:R0:W2:Y:S01]  /*0480*/  LDG.E.CONSTANT R23, desc[UR4][R18.64] ;  /* 0x0000000412177981 */ /* 0x0000a2000c1e9900 */
[----:B---3--:R-:W-:Y:S01]  /*0490*/  FFMA R21, R28, R27, R21 ;  /* 0x0000001b1c157223 */ /* 0x008fe20000000015 */
[----:B------:R-:W-:-:S04]  /*04a0*/  IMAD R27, R15, R14, R7 ;  /* 0x0000000e0f1b7224 */ /* 0x000fc800078e0207 */
[----:B0-----:R-:W-:Y:S02]  /*04b0*/  IMAD.WIDE R18, R27, 0x4, R16 ;  /* 0x000000041b127825 */ /* 0x001fe400078e0210 */
[----:B------:R-:W3:Y:S04]  /*04c0*/  LDG.E.CONSTANT R27, desc[UR4][R12.64+0x28] ;  /* 0x000028040c1b7981 */ /* 0x000ee8000c1e9900 */
[----:B------:R0:W3:Y:S01]  /*04d0*/  LDG.E.CONSTANT R28, desc[UR4][R18.64] ;  /* 0x00000004121c7981 */ /* 0x0000e2000c1e9900 */
[----:B----4-:R-:W-:Y:S01]  /*04e0*/  FFMA R22, R22, R11, R21 ;  /* 0x0000000b16167223 */ /* 0x010fe20000000015 */
[CC--:B------:R-:W-:Y:S02]  /*04f0*/  IMAD R21, R15.reuse, R14.reuse, R8 ;  /* 0x0000000e0f157224 */ /* 0x0c0fe400078e0208 */
[----:B------:R-:W-:-:S02]  /*0500*/  IMAD R11, R15, R14, R9 ;  /* 0x0000000e0f0b7224 */ /* 0x000fc400078e0209 */
[----:B------:R-:W-:-:S04]  /*0510*/  IMAD.WIDE R20, R21, 0x4, R16 ;  /* 0x0000000415147825 */ /* 0x000fc800078e0210 */
[----:B0-----:R-:W-:Y:S02]  /*0520*/  IMAD.WIDE R18, R11, 0x4, R16 ;  /* 0x000000040b127825 */ /* 0x001fe400078e0210 */
[----:B------:R-:W4:Y:S02]  /*0530*/  LDG.E.CONSTANT R20, desc[UR4][R20.64] ;  /* 0x0000000414147981 */ /* 0x000f24000c1e9900 */
[----:B------:R-:W-:Y:S02]  /*0540*/  IMAD R15, R15, R14, R10 ;  /* 0x0000000e0f0f7224 */ /* 0x000fe400078e020a */
[----:B------:R-:W4:Y:S01]  /*0550*/  LDG.E.CONSTANT R11, desc[UR4][R12.64+0x2c] ;  /* 0x00002c040c0b7981 */ /* 0x000f22000c1e9900 */
[----:B-----5:R-:W-:-:S03]  /*0560*/  FFMA R24, R25, R24, R22 ;  /* 0x0000001819187223 */ /* 0x020fc60000000016 */
[----:B------:R0:W5:Y:S04]  /*0570*/  LDG.E.CONSTANT R22, desc[UR4][R18.64] ;  /* 0x0000000412167981 */ /* 0x000168000c1e9900 */
[----:B------:R-:W5:Y:S01]  /*0580*/  LDG.E.CONSTANT R21, desc[UR4][R12.64+0x30] ;  /* 0x000030040c157981 */ /* 0x000f62000c1e9900 */
[----:B0-----:R-:W-:Y:S01]  /*0590*/  IMAD.WIDE R18, R15, 0x4, R16 ;  /* 0x000000040f127825 */ /* 0x001fe200078e0210 */
[----:B------:R-:W-:-:S04]  /*05a0*/  VIMNMX.U32 R15, PT, PT, R2, 0x1, !PT ;  /* 0x00000001020f7848 */ /* 0x000fc80007fe0000 */
[----:B------:R-:W-:Y:S01]  /*05b0*/  IADD3 R15, PT, PT, R15, -0x1, RZ ;  /* 0xffffffff0f0f7810 */ /* 0x000fe20007ffe0ff */
[----:B--2---:R-:W-:Y:S02]  /*05c0*/  FFMA R25, R23, R26, R24 ;  /* 0x0000001a17197223 */ /* 0x004fe40000000018 */
[----:B------:R0:W2:Y:S04]  /*05d0*/  LDG.E.CONSTANT R24, desc[UR4][R18.64] ;  /* 0x0000000412187981 */ /* 0x0000a8000c1e9900 */
[----:B------:R-:W2:Y:S04]  /*05e0*/  LDG.E.CONSTANT R23, desc[UR4][R12.64+0x34] ;  /* 0x000034040c177981 */ /* 0x000ea8000c1e9900 */
[----:B------:R-:W2:Y:S01]  /*05f0*/  LDG.E.CONSTANT R26, desc[UR4][R12.64+0x38] ;  /* 0x000038040c1a7981 */ /* 0x000ea2000c1e9900 */
[----:B---3--:R-:W-:Y:S01]  /*0600*/  FFMA R27, R28, R27, R25 ;  /* 0x0000001b1c1b7223 */ /* 0x008fe20000000019 */
[----:B------:R-:W-:-:S04]  /*0610*/  IMAD R25, R15, R14, R5 ;  /* 0x0000000e0f197224 */ /* 0x000fc800078e0205 */
[----:B0-----:R-:W-:-:S05]  /*0620*/  IMAD.WIDE R18, R25, 0x4, R16 ;  /* 0x0000000419127825 */ /* 0x001fca00078e0210 */
[----:B------:R0:W3:Y:S01]  /*0630*/  LDG.E.CONSTANT R25, desc[UR4][R18.64] ;  /* 0x0000000412197981 */ /* 0x0000e2000c1e9900 */
[----:B----4-:R-:W-:Y:S01]  /*0640*/  FFMA R11, R20, R11, R27 ;  /* 0x0000000b140b7223 */ /* 0x010fe2000000001b */
[----:B------:R-:W-:Y:S02]  /*0650*/  IMAD R27, R15, R14, R3 ;  /* 0x0000000e0f1b7224 */ /* 0x000fe400078e0203 */
[----:B------:R-:W4:Y:S02]  /*0660*/  LDG.E.CONSTANT R20, desc[UR4][R12.64+0x3c] ;  /* 0x00003c040c147981 */ /* 0x000f24000c1e9900 */
[----:B0-----:R-:W-:-:S04]  /*0670*/  IMAD.WIDE R18, R27, 0x4, R16 ;  /* 0x000000041b127825 */ /* 0x001fc800078e0210 */
[----:B-----5:R-:W-:Y:S01]  /*0680*/  FFMA R21, R22, R21, R11 ;  /* 0x0000001516157223 */ /* 0x020fe2000000000b */
[----:B------:R-:W-:Y:S01]  /*0690*/  IMAD R27, R15, R14, R4 ;  /* 0x0000000e0f1b7224 */ /* 0x000fe200078e0204 */
[----:B------:R0:W4:Y:S04]  /*06a0*/  LDG.E.CONSTANT R11, desc[UR4][R18.64] ;  /* 0x00000004120b7981 */ /* 0x000128000c1e9900 */
[----:B------:R-:W5:Y:S01]  /*06b0*/  LDG.E.CONSTANT R22, desc[UR4][R12.64+0x44] ;  /* 0x000044040c167981 */ /* 0x000f62000c1e9900 */
[----:B0-----:R-:W-:-:S04]  /*06c0*/  IMAD.WIDE R18, R27, 0x4, R16 ;  /* 0x000000041b127825 */ /* 0x001fc800078e0210 */
[----:B--2---:R-:W-:Y:S01]  /*06d0*/  FFMA R28, R24, R23, R21 ;  /* 0x00000017181c7223 */ /* 0x004fe20000000015 */
[----:B------:R-:W-:Y:S01]  /*06e0*/  IMAD R21, R15, R14, R7 ;  /* 0x0000000e0f157224 */ /* 0x000fe200078e0207 */
[----:B------:R0:W2:Y:S03]  /*06f0*/  LDG.E.CONSTANT R24, desc[UR4][R18.64] ;  /* 0x0000000412187981 */ /* 0x0000a6000c1e9900 */
[----:B0-----:R-:W-:Y:S02]  /*0700*/  IMAD.WIDE R18, R21, 0x4, R16 ;  /* 0x0000000415127825 */ /* 0x001fe400078e0210 */
[----:B------:R-:W2:Y:S04]  /*0710*/  LDG.E.CONSTANT R21, desc[UR4][R12.64+0x40] ;  /* 0x000040040c157981 */ /* 0x000ea8000c1e9900 */
[----:B------:R0:W5:Y:S01]  /*0720*/  LDG.E.CONSTANT R23, desc[UR4][R18.64] ;  /* 0x0000000412177981 */ /* 0x000162000c1e9900 */
[----:B---3--:R-:W-:Y:S01]  /*0730*/  FFMA R28, R25, R26, R28 ;  /* 0x0000001a191c7223 */ /* 0x008fe2000000001c */
[----:B------:R-:W-:-:S04]  /*0740*/  IMAD R25, R15, R14, R8 ;  /* 0x0000000e0f197224 */ /* 0x000fc800078e0208 */
[----:B0-----:R-:W-:Y:S02]  /*0750*/  IMAD.WIDE R18, R25, 0x4, R16 ;  /* 0x0000000419127825 */ /* 0x001fe400078e0210 */
[----:B------:R-:W3:Y:S04]  /*0760*/  LDG.E.CONSTANT R25, desc[UR4][R12.64+0x48] ;  /* 0x000048040c197981 */ /* 0x000ee8000c1e9900 */
[----:B------:R0:W3:Y:S01]  /*0770*/  LDG.E.CONSTANT R26, desc[UR4][R18.64] ;  /* 0x00000004121a7981 */ /* 0x0000e2000c1e9900 */
[CC--:B------:R-:W-:Y:S02]  /*0780*/  IMAD R27, R15.reuse, R14.reuse, R9 ;  /* 0x0000000e0f1b7224 */ /* 0x0c0fe400078e0209 */
[----:B------:R-:W-:Y:S02]  /*0790*/  IMAD R15, R15, R14, R10 ;  /* 0x0000000e0f0f7224 */ /* 0x000fe400078e020a */
[----:B----4-:R-:W-:-:S02]  /*07a0*/  FFMA R11, R11, R20, R28 ;  /* 0x000000140b0b7223 */ /* 0x010fc4000000001c */
[----:B0-----:R-:W-:Y:S02]  /*07b0*/  IMAD.WIDE R18, R15, 0x4, R16 ;  /* 0x000000040f127825 */ /* 0x001fe400078e0210 */
[----:B------:R-:W4:Y:S04]  /*07c0*/  LDG.E.CONSTANT R15, desc[UR4][R12.64+0x4c] ;  /* 0x00004c040c0f7981 */ /* 0x000f28000c1e9900 */
[----:B------:R-:W4:Y:S01]  /*07d0*/  LDG.E.CONSTANT R29, desc[UR4][R18.64] ;  /* 0x00000004121d7981 */ /* 0x000f22000c1e9900 */
[----:B--2---:R-:W-:Y:S01]  /*07e0*/  FFMA R24, R24, R21, R11 ;  /* 0x0000001518187223 */ /* 0x004fe2000000000b */
[----:B------:R-:W-:Y:S01]  /*07f0*/  VIMNMX.U32 R11, PT, PT, R2, R6, PT ;  /* 0x00000006020b7248 */ /* 0x000fe20003fe0000 */
[----:B------:R-:W-:-:S04]  /*0800*/  IMAD.WIDE R20, R27, 0x4, R16 ;  /* 0x000000041b147825 */ /* 0x000fc800078e0210 */
[----:B-----5:R-:W-:Y:S01]  /*0810*/  FFMA R22, R23, R22, R24 ;  /* 0x0000001617167223 */ /* 0x020fe20000000018 */
[----:B------:R-:W-:Y:S01]  /*0820*/  IMAD R27, R11, R14, R5 ;  /* 0x0000000e0b1b7224 */ /* 0x000fe200078e0205 */
[----:B------:R0:W4:Y:S04]  /*0830*/  LDG.E.CONSTANT R23, desc[UR4][R20.64] ;  /* 0x0000000414177981 */ /* 0x000128000c1e9900 */
[----:B------:R-:W2:Y:S01]  /*0840*/  LDG.E.CONSTANT R24, desc[UR4][R12.64+0x50] ;  /* 0x000050040c187981 */ /* 0x000ea2000c1e9900 */
[----:B0-----:R-:W-:-:S03]  /*0850*/  IMAD.WIDE R20, R27, 0x4, R16 ;  /* 0x000000041b147825 */ /* 0x001fc600078e0210 */
[----:B------:R-:W5:Y:S04]  /*0860*/  LDG.E.CONSTANT R27, desc[UR4][R12.64+0x54] ;  /* 0x000054040c1b7981 */ /* 0x000f68000c1e9900 */
[----:B------:R0:W5:Y:S01]  /*0870*/  LDG.E.CONSTANT R28, desc[UR4][R20.64] ;  /* 0x00000004141c7981 */ /* 0x000162000c1e9900 */
[----:B---3--:R-:W-:Y:S01]  /*0880*/  FFMA R26, R26, R25, R22 ;  /* 0x000000191a1a7223 */ /* 0x008fe20000000016 */
[----:B------:R-:W-:-:S04]  /*0890*/  IMAD R25, R11, R14, R3 ;  /* 0x0000000e0b197224 */ /* 0x000fc800078e0203 */
[----:B------:R-:W-:Y:S02]  /*08a0*/  IMAD.WIDE R18, R25, 0x4, R16 ;  /* 0x0000000419127825 */ /* 0x000fe400078e0210 */
[----:B------:R-:W3:Y:S04]  /*08b0*/  LDG.E.CONSTANT R25, desc[UR4][R12.64+0x58] ;  /* 0x000058040c197981 */ /* 0x000ee8000c1e9900 */
[----:B------:R1:W3:Y:S01]  /*08c0*/  LDG.E.CONSTANT R22, desc[UR4][R18.64] ;  /* 0x0000000412167981 */ /* 0x0002e2000c1e9900 */
[----:B----4-:R-:W-:Y:S01]  /*08d0*/  FFMA R26, R23, R15, R26 ;  /* 0x0000000f171a7223 */ /* 0x010fe2000000001a */
[CC--:B------:R-:W-:Y:S02]  /*08e0*/  IMAD R15, R11.reuse, R14.reuse, R4 ;  /* 0x0000000e0b0f7224 */ /* 0x0c0fe400078e0204 */
[----:B------:R-:W-:-:S02]  /*08f0*/  IMAD R23, R11, R14, R7 ;  /* 0x0000000e0b177224 */ /* 0x000fc400078e0207 */
[----:B--2---:R-:W-:Y:S01]  /*0900*/  FFMA R29, R29, R24, R26 ;  /* 0x000000181d1d7223 */ /* 0x004fe2000000001a */
[--C-:B0-----:R-:W-:Y:S01]  /*0910*/  IMAD.WIDE R20, R15, 0x4, R16.reuse ;  /* 0x000000040f147825 */ /* 0x101fe200078e0210 */
[----:B------:R-:W2:Y:S03]  /*0920*/  LDG.E.CONSTANT R26, desc[UR4][R12.64+0x60] ;  /* 0x000060040c1a7981 */ /* 0x000ea6000c1e9900 */
[----:B-1----:R-:W-:Y:S01]  /*0930*/  IMAD.WIDE R18, R23, 0x4, R16 ;  /* 0x0000000417127825 */ /* 0x002fe200078e0210 */
[----:B------:R-:W4:Y:S04]  /*0940*/  LDG.E.CONSTANT R15, desc[UR4][R12.64+0x5c] ;  /* 0x00005c040c0f7981 */ /* 0x000f28000c1e9900 */
[----:B------:R0:W4:Y:S01]  /*0950*/  LDG.E.CONSTANT R23, desc[UR4][R20.64] ;  /* 0x0000000414177981 */ /* 0x000122000c1e9900 */
[----:B-----5:R-:W-:Y:S01]  /*0960*/  FFMA R27, R28, R27, R29 ;  /* 0x0000001b1c1b7223 */ /* 0x020fe2000000001d */
[----:B------:R-:W-:-:S02]  /*0970*/  IMAD R29, R11, R14, R8 ;  /* 0x0000000e0b1d7224 */ /* 0x000fc400078e0208 */
[----:B------:R1:W2:Y:S02]  /*0980*/  LDG.E.CONSTANT R24, desc[UR4][R18.64] ;  /* 0x0000000412187981 */ /* 0x0002a4000c1e9900 */
[----:B0-----:R-:W-:-:S06]  /*0990*/  IMAD.WIDE R20, R29, 0x4, R16 ;  /* 0x000000041d147825 */ /* 0x001fcc00078e0210 */
[----:B------:R-:W5:Y:S04]  /*09a0*/  LDG.E.CONSTANT R21, desc[UR4][R20.64] ;  /* 0x0000000414157981 */ /* 0x000f68000c1e9900 */
[----:B------:R-:W5:Y:S01]  /*09b0*/  LDG.E.CONSTANT R20, desc[UR4][R12.64+0x64] ;  /* 0x000064040c147981 */ /* 0x000f62000c1e9900 */
[----:B---3--:R-:W-:Y:S01]  /*09c0*/  FFMA R22, R22, R25, R27 ;  /* 0x0000001916167223 */ /* 0x008fe2000000001b */
[----:B------:R-:W-:-:S04]  /*09d0*/  IMAD R25, R11, R14, R9 ;  /* 0x0000000e0b197224 */ /* 0x000fc800078e0209 */
[----:B-1----:R-:W-:-:S04]  /*09e0*/  IMAD.WIDE R18, R25, 0x4, R16 ;  /* 0x0000000419127825 */ /* 0x002fc800078e0210 */
[----:B------:R-:W-:Y:S01]  /*09f0*/  IMAD R27, R11, R14, R10 ;  /* 0x0000000e0b1b7224 */ /* 0x000fe200078e020a */
[----:B------:R0:W3:Y:S04]  /*0a00*/  LDG.E.CONSTANT R25, desc[UR4][R18.64] ;  /* 0x0000000412197981 */ /* 0x0000e8000c1e9900 */
[----:B------:R-:W3:Y:S01]  /*0a10*/  LDG.E.CONSTANT R11, desc[UR4][R12.64+0x68] ;  /* 0x000068040c0b7981 */ /* 0x000ee2000c1e9900 */
[----:B0-----:R-:W-:-:S03]  /*0a20*/  IMAD.WIDE R18, R27, 0x4, R16 ;  /* 0x000000041b127825 */ /* 0x001fc600078e0210 */
[----:B------:R-:W3:Y:S04]  /*0a30*/  LDG.E.CONSTANT R27, desc[UR4][R12.64+0x6c] ;  /* 0x00006c040c1b7981 */ /* 0x000ee8000c1e9900 */
[----:B------:R0:W3:Y:S01]  /*0a40*/  LDG.E.CONSTANT R28, desc[UR4][R18.64] ;  /* 0x00000004121c7981 */ /* 0x0000e2000c1e9900 */
[----:B----4-:R-:W-:Y:S01]  /*0a50*/  FFMA R23, R23, R15, R22 ;  /* 0x0000000f17177223 */ /* 0x010fe20000000016 */
[----:B------:R-:W-:Y:S02]  /*0a60*/  VIADDMNMX.U32 R15, R2, 0x1, R6, PT ;  /* 0x00000001020f7846 */ /* 0x000fe40003800006 */
[----:B------:R-:W4:Y:S01]  /*0a70*/  LDG.E.CONSTANT R22, desc[UR4][R12.64+0x74] ;  /* 0x000074040c167981 */ /* 0x000f22000c1e9900 */
[----:B--2---:R-:W-:Y:S02]  /*0a80*/  FFMA R24, R24, R26, R23 ;  /* 0x0000001a18187223 */ /* 0x004fe40000000017 */
[----:B------:R-:W-:-:S02]  /*0a90*/  IMAD R23, R15, R14, R5 ;  /* 0x0000000e0f177224 */ /* 0x000fc400078e0205 */
[----:B------:R-:W-:-:S04]  /*0aa0*/  IMAD R29, R15, R14, R3 ;  /* 0x0000000e0f1d7224 */ /* 0x000fc800078e0203 */
[----:B0-----:R-:W-:-:S04]  /*0ab0*/  IMAD.WIDE R18, R29, 0x4, R16 ;  /* 0x000000041d127825 */ /* 0x001fc800078e0210 */
[----:B-----5:R-:W-:Y:S01]  /*0ac0*/  FFMA R24, R21, R20, R24 ;  /* 0x0000001415187223 */ /* 0x020fe20000000018 */
[----:B------:R-:W-:Y:S02]  /*0ad0*/  IMAD.WIDE R20, R23, 0x4, R16 ;  /* 0x0000000417147825 */ /* 0x000fe400078e0210 */
[----:B------:R0:W4:Y:S04]  /*0ae0*/  LDG.E.CONSTANT R23, desc[UR4][R18.64] ;  /* 0x0000000412177981 */ /* 0x000128000c1e9900 */
[----:B------:R-:W2:Y:S04]  /*0af0*/  LDG.E.CONSTANT R20, desc[UR4][R20.64] ;  /* 0x0000000414147981 */ /* 0x000ea8000c1e9900 */
[----:B------:R-:W2:Y:S01]  /*0b00*/  LDG.E.CONSTANT R21, desc[UR4][R12.64+0x70] ;  /* 0x000070040c157981 */ /* 0x000ea2000c1e9900 */
[----:B---3--:R-:W-:Y:S01]  /*0b10*/  FFMA R11, R25, R11, R24 ;  /* 0x0000000b190b7223 */ /* 0x008fe20000000018 */
[----:B------:R-:W-:-:S04]  /*0b20*/  IMAD R25, R15, R14, R4 ;  /* 0x0000000e0f197224 */ /* 0x000fc800078e0204 */
[----:B0-----:R-:W-:-:S04]  /*0b30*/  IMAD.WIDE R18, R25, 0x4, R16 ;  /* 0x0000000419127825 */ /* 0x001fc800078e0210 */
[----:B------:R-:W-:Y:S02]  /*0b40*/  IMAD R25, R15, R14, R7 ;  /* 0x0000000e0f197224 */ /* 0x000fe400078e0207 */
[----:B------:R-:W-:Y:S01]  /*0b50*/  FFMA R27, R28, R27, R11 ;  /* 0x0000001b1c1b7223 */ /* 0x000fe2000000000b */
[----:B------:R0:W3:Y:S04]  /*0b60*/  LDG.E.CONSTANT R24, desc[UR4][R18.64] ;  /* 0x0000000412187981 */ /* 0x0000e8000c1e9900 */
[----:B------:R-:W3:Y:S01]  /*0b70*/  LDG.E.CONSTANT R11, desc[UR4][R12.64+0x78] ;  /* 0x000078040c0b7981 */ /* 0x000ee2000c1e9900 */
[----:B0-----:R-:W-:-:S03]  /*0b80*/  IMAD.WIDE R18, R25, 0x4, R16 ;  /* 0x0000000419127825 */ /* 0x001fc600078e0210 */
[----:B------:R-:W5:Y:S04]  /*0b90*/  LDG.E.CONSTANT R25, desc[UR4][R12.64+0x7c] ;  /* 0x00007c040c197981 */ /* 0x000f68000c1e9900 */
[----:B------:R0:W5:Y:S01]  /*0ba0*/  LDG.E.CONSTANT R26, desc[UR4][R18.64] ;  /* 0x00000004121a7981 */ /* 0x000162000c1e9900 */
[----:B--2---:R-:W-:Y:S01]  /*0bb0*/  FFMA R20, R20, R21, R27 ;  /* 0x0000001514147223 */ /* 0x004fe2000000001b */
[----:B------:R-:W-:-:S03]  /*0bc0*/  IMAD R21, R15, R14, R8 ;  /* 0x0000000e0f157224 */ /* 0x000fc600078e0208 */
[----:B----4-:R-:W-:Y:S01]  /*0bd0*/  FFMA R22, R23, R22, R20 ;  /* 0x0000001617167223 */ /* 0x010fe20000000014 */
[----:B------:R-:W-:-:S04]  /*0be0*/  IMAD.WIDE R20, R21, 0x4, R16 ;  /* 0x0000000415147825 */ /* 0x000fc800078e0210 */
[----:B------:R-:W-:Y:S02]  /*0bf0*/  IMAD R23, R15, R14, R9 ;  /* 0x0000000e0f177224 */ /* 0x000fe400078e0209 */
[----:B------:R-:W2:Y:S02]  /*0c00*/  LDG.E.CONSTANT R21, desc[UR4][R20.64] ;  /* 0x0000000414157981 */ /* 0x000ea4000c1e9900 */
[----:B0-----:R-:W-:-:S04]  /*0c10*/  IMAD.WIDE R18, R23, 0x4, R16 ;  /* 0x0000000417127825 */ /* 0x001fc800078e0210 */
[----:B------:R-:W-:Y:S01]  /*0c20*/  IMAD R27, R15, R14, R10 ;  /* 0x0000000e0f1b7224 */ /* 0x000fe200078e020a */
[----:B------:R0:W4:Y:S04]  /*0c30*/  LDG.E.CONSTANT R23, desc[UR4][R18.64] ;  /* 0x0000000412177981 */ /* 0x000128000c1e9900 */
[----:B------:R-:W2:Y:S04]  /*0c40*/  LDG.E.CONSTANT R20, desc[UR4][R12.64+0x80] ;  /* 0x000080040c147981 */ /* 0x000ea8000c1e9900 */
[----:B------:R-:W4:Y:S01]  /*0c50*/  LDG.E.CONSTANT R15, desc[UR4][R12.64+0x84] ;  /* 0x000084040c0f7981 */ /* 0x000f22000c1e9900 */
[----:B0-----:R-:W-:-:S04]  /*0c60*/  IMAD.WIDE R18, R27, 0x4, R16 ;  /* 0x000000041b127825 */ /* 0x001fc800078e0210 */
[----:B---3--:R-:W-:Y:S01]  /*0c70*/  FFMA R27, R24, R11, R22 ;  /* 0x0000000b181b7223 */ /* 0x008fe20000000016 */
[----:B------:R-:W-:Y:S01]  /*0c80*/  VIADDMNMX.U32 R11, R2, 0x2, R6, PT ;  /* 0x00000002020b7846 */ /* 0x000fe20003800006 */
[----:B------:R-:W3:Y:S02]  /*0c90*/  LDG.E.CONSTANT R24, desc[UR4][R12.64+0x88] ;  /* 0x000088040c187981 */ /* 0x000ee4000c1e9900 */
[----:B-----5:R-:W-:Y:S02]  /*0ca0*/  FFMA R28, R26, R25, R27 ;  /* 0x000000191a1c7223 */ /* 0x020fe4000000001b */
[----:B------:R-:W-:Y:S01]  /*0cb0*/  IMAD R25, R11, R14, R5 ;  /* 0x0000000e0b197224 */ /* 0x000fe200078e0205 */
[----:B------:R0:W3:Y:S03]  /*0cc0*/  LDG.E.CONSTANT R22, desc[UR4][R18.64] ;  /* 0x0000000412167981 */ /* 0x0000e6000c1e9900 */
[----:B0-----:R-:W-:-:S02]  /*0cd0*/  IMAD.WIDE R18, R25, 0x4, R16 ;  /* 0x0000000419127825 */ /* 0x001fc400078e0210 */
[----:B------:R-:W5:Y:S04]  /*0ce0*/  LDG.E.CONSTANT R25, desc[UR4][R12.64+0x8c] ;  /* 0x00008c040c197981 */ /* 0x000f68000c1e9900 */
[----:B------:R0:W5:Y:S01]  /*0cf0*/  LDG.E.CONSTANT R26, desc[UR4][R18.64] ;  /* 0x00000004121a7981 */ /* 0x000162000c1e9900 */
[----:B------:R-:W-:Y:S02]  /*0d00*/  IMAD R27, R11, R14, R7 ;  /* 0x0000000e0b1b7224 */ /* 0x000fe400078e0207 */
[----:B--2---:R-:W-:Y:S01]  /*0d10*/  FFMA R20, R21, R20, R28 ;  /* 0x0000001415147223 */ /* 0x004fe2000000001c */
[----:B------:R-:W-:-:S04]  /*0d20*/  IMAD R21, R11, R14, R3 ;  /* 0x0000000e0b157224 */ /* 0x000fc800078e0203 */
[----:B0-----:R-:W-:-:S04]  /*0d30*/  IMAD.WIDE R18, R21, 0x4, R16 ;  /* 0x0000000415127825 */ /* 0x001fc800078e0210 */
[----:B----4-:R-:W-:Y:S02]  /*0d40*/  FFMA R23, R23, R15, R20 ;  /* 0x0000000f17177223 */ /* 0x010fe40000000014 */
[----:B------:R-:W2:Y:S01]  /*0d50*/  LDG.E.CONSTANT R20, desc[UR4][R12.64+0x90] ;  /* 0x000090040c147981 */ /* 0x000ea2000c1e9900 */
[----:B------:R-:W-:-:S03]  /*0d60*/  IMAD R21, R11, R14, R4 ;  /* 0x0000000e0b157224 */ /* 0x000fc600078e0204 */
[----:B------:R0:W2:Y:S02]  /*0d70*/  LDG.E.CONSTANT R15, desc[UR4][R18.64] ;  /* 0x00000004120f7981 */ /* 0x0000a4000c1e9900 */
[----:B0-----:R-:W-:Y:S02]  /*0d80*/  IMAD.WIDE R18, R21, 0x4, R16 ;  /* 0x0000000415127825 */ /* 0x001fe400078e0210 */
[----:B------:R-:W4:Y:S04]  /*0d90*/  LDG.E.CONSTANT R21, desc[UR4][R12.64+0x94] ;  /* 0x000094040c157981 */ /* 0x000f28000c1e9900 */
[----:B------:R0:W4:Y:S01]  /*0da0*/  LDG.E.CONSTANT R28, desc[UR4][R18.64] ;  /* 0x00000004121c7981 */ /* 0x000122000c1e9900 */
[----:B---3--:R-:W-:Y:S01]  /*0db0*/  FFMA R23, R22, R24, R23 ;  /* 0x0000001816177223 */ /* 0x008fe20000000017 */
[----:B0-----:R-:W-:-:S02]  /*0dc0*/  IMAD.WIDE R18, R27, 0x4, R16 ;  /* 0x000000041b127825 */ /* 0x001fc400078e0210 */
[----:B------:R-:W3:Y:S04]  /*0dd0*/  LDG.E.CONSTANT R27, desc[UR4][R12.64+0x98] ;  /* 0x000098040c1b7981 */ /* 0x000ee8000c1e9900 */
[----:B------:R0:W3:Y:S01]  /*0de0*/  LDG.E.CONSTANT R24, desc[UR4][R18.64] ;  /* 0x0000000412187981 */ /* 0x0000e2000c1e9900 */
[----:B-----5:R-:W-:Y:S01]  /*0df0*/  FFMA R26, R26, R25, R23 ;  /* 0x000000191a1a7223 */ /* 0x020fe20000000017 */
[----:B------:R-:W-:Y:S02]  /*0e00*/  IMAD R23, R11, R14, R8 ;  /* 0x0000000e0b177224 */ /* 0x000fe400078e0208 */
[----:B------:R-:W5:Y:S02]  /*0e10*/  LDG.E.CONSTANT R25, desc[UR4][R12.64+0x9c] ;  /* 0x00009c040c197981 */ /* 0x000f64000c1e9900 */
[----:B------:R-:W-:-:S06]  /*0e20*/  IMAD.WIDE R22, R23, 0x4, R16 ;  /* 0x0000000417167825 */ /* 0x000fcc00078e0210 */
[----:B------:R-:W5:Y:S01]  /*0e30*/  LDG.E.CONSTANT R22, desc[UR4][R22.64] ;  /* 0x0000000416167981 */ /* 0x000f62000c1e9900 */
[CC--:B------:R-:W-:Y:S02]  /*0e40*/  IMAD R29, R11.reuse, R14.reuse, R9 ;  /* 0x0000000e0b1d7224 */ /* 0x0c0fe400078e0209 */
[----:B------:R-:W-:-:S04]  /*0e50*/  IMAD R11, R11, R14, R10 ;  /* 0x0000000e0b0b7224 */ /* 0x000fc800078e020a */
[----:B0-----:R-:W-:Y:S01]  /*0e60*/  IMAD.WIDE R18, R11, 0x4, R16 ;  /* 0x000000040b127825 */ /* 0x001fe200078e0210 */
[----:B------:R-:W-:Y:S01]  /*0e70*/  VIADDMNMX.U32 R11, R2, 0x3, R6, PT ;  /* 0x00000003020b7846 */ /* 0x000fe20003800006 */
[----:B------:R-:W5:Y:S04]  /*0e80*/  LDG.E.CONSTANT R23, desc[UR4][R12.64+0xa4] ;  /* 0x0000a4040c177981 */ /* 0x000f68000c1e9900 */
[CC--:B------:R-:W-:Y:S01]  /*0e90*/  IMAD R5, R11.reuse, R14.reuse, R5 ;  /* 0x0000000e0b057224 */ /* 0x0c0fe200078e0205 */
[----:B------:R-:W5:Y:S01]  /*0ea0*/  LDG.E.CONSTANT R18, desc[UR4][R18.64] ;  /* 0x0000000412127981 */ /* 0x000f62000c1e9900 */
[CC--:B------:R-:W-:Y:S02]  /*0eb0*/  IMAD R7, R11.reuse, R14.reuse, R7 ;  /* 0x0000000e0b077224 */ /* 0x0c0fe400078e0207 */
[----:B------:R-:W-:Y:S01]  /*0ec0*/  IMAD R8, R11, R14, R8 ;  /* 0x0000000e0b087224 */ /* 0x000fe200078e0208 */
[----:B------:R-:W5:Y:S01]  /*0ed0*/  LDG.E.CONSTANT R19, desc[UR4][R12.64+0xa8] ;  /* 0x0000a8040c137981 */ /* 0x000f62000c1e9900 */
[----:B------:R-:W-:-:S06]  /*0ee0*/  IMAD.WIDE R6, R7, 0x4, R16 ;  /* 0x0000000407067825 */ /* 0x000fcc00078e0210 */
[----:B------:R-:W5:Y:S01]  /*0ef0*/  LDG.E.CONSTANT R6, desc[UR4][R6.64] ;  /* 0x0000000406067981 */ /* 0x000f62000c1e9900 */
[----:B--2---:R-:W-:-:S04]  /*0f00*/  FFMA R15, R15, R20, R26 ;  /* 0x000000140f0f7223 */ /* 0x004fc8000000001a */
[----:B----4-:R-:W-:Y:S01]  /*0f10*/  FFMA R15, R28, R21, R15 ;  /* 0x000000151c0f7223 */ /* 0x010fe2000000000f */
[----:B------:R-:W-:-:S04]  /*0f20*/  IMAD.WIDE R20, R29, 0x4, R16 ;  /* 0x000000041d147825 */ /* 0x000fc800078e0210 */
[----:B------:R-:W-:Y:S02]  /*0f30*/  IMAD R29, R11, R14, R4 ;  /* 0x0000000e0b1d7224 */ /* 0x000fe400078e0204 */
[----:B------:R-:W2:Y:S01]  /*0f40*/  LDG.E.CONSTANT R20, desc[UR4][R20.64] ;  /* 0x0000000414147981 */ /* 0x000ea2000c1e9900 */
[----:B------:R-:W-:-:S04]  /*0f50*/  IMAD.WIDE R4, R5, 0x4, R16 ;  /* 0x0000000405047825 */ /* 0x000fc800078e0210 */
[----:B---3--:R-:W-:Y:S01]  /*0f60*/  FFMA R15, R24, R27, R15 ;  /* 0x0000001b180f7223 */ /* 0x008fe2000000000f */
[----:B------:R-:W-:Y:S01]  /*0f70*/  IMAD R27, R11, R14, R3 ;  /* 0x0000000e0b1b7224 */ /* 0x000fe200078e0203 */
[----:B------:R-:W3:Y:S04]  /*0f80*/  LDG.E.CONSTANT R4, desc[UR4][R4.64] ;  /* 0x0000000404047981 */ /* 0x000ee8000c1e9900 */
[----:B------:R-:W2:Y:S01]  /*0f90*/  LDG.E.CONSTANT R3, desc[UR4][R12.64+0xa0] ;  /* 0x0000a0040c037981 */ /* 0x000ea2000c1e9900 */
[----:B------:R-:W-:-:S03]  /*0fa0*/  IMAD.WIDE R26, R27, 0x4, R16 ;  /* 0x000000041b1a7825 */ /* 0x000fc600078e0210 */
[----:B------:R-:W4:Y:S01]  /*0fb0*/  LDG.E.CONSTANT R21, desc[UR4][R12.64+0xac] ;  /* 0x0000ac040c157981 */ /* 0x000f22000c1e9900 */
[----:B------:R-:W-:-:S03]  /*0fc0*/  IMAD.WIDE R28, R29, 0x4, R16 ;  /* 0x000000041d1c7825 */ /* 0x000fc600078e0210 */
[----:B------:R-:W4:Y:S01]  /*0fd0*/  LDG.E.CONSTANT R26, desc[UR4][R26.64] ;  /* 0x000000041a1a7981 */ /* 0x000f22000c1e9900 */
[----:B-----5:R-:W-:Y:S01]  /*0fe0*/  FFMA R15, R22, R25, R15 ;  /* 0x00000019160f7223 */ /* 0x020fe2000000000f */
[----:B------:R-:W-:Y:S02]  /*0ff0*/  IMAD R24, R11, R14, R9 ;  /* 0x0000000e0b187224 */ /* 0x000fe400078e0209 */
[----:B------:R-:W5:Y:S01]  /*1000*/  LDG.E.CONSTANT R28, desc[UR4][R28.64] ;  /* 0x000000041c1c7981 */ /* 0x000f62000c1e9900 */
[----:B------:R-:W-:-:S03]  /*1010*/  IMAD.WIDE R8, R8, 0x4, R16 ;  /* 0x0000000408087825 */ /* 0x000fc600078e0210 */
[----:B------:R-:W5:Y:S01]  /*1020*/  LDG.E.CONSTANT R25, desc[UR4][R12.64+0xb0] ;  /* 0x0000b0040c197981 */ /* 0x000f62000c1e9900 */
[----:B------:R-:W-:-:S03]  /*1030*/  IMAD R22, R11, R14, R10 ;  /* 0x0000000e0b167224 */ /* 0x000fc600078e020a */
[----:B------:R-:W5:Y:S01]  /*1040*/  LDG.E.CONSTANT R5, desc[UR4][R12.64+0xb4] ;  /* 0x0000b4040c057981 */ /* 0x000f62000c1e9900 */
[----:B------:R-:W-:-:S03]  /*1050*/  IMAD.WIDE R10, R24, 0x4, R16 ;  /* 0x00000004180a7825 */ /* 0x000fc600078e0210 */
[----:B------:R-:W5:Y:S01]  /*1060*/  LDG.E.CONSTANT R8, desc[UR4][R8.64] ;  /* 0x0000000408087981 */ /* 0x000f62000c1e9900 */
[----:B------:R-:W-:-:S03]  /*1070*/  IMAD.WIDE R16, R22, 0x4, R16 ;  /* 0x0000000416107825 */ /* 0x000fc600078e0210 */
[----:B------:R-:W5:Y:S04]  /*1080*/  LDG.E.CONSTANT R27, desc[UR4][R12.64+0xb8] ;  /* 0x0000b8040c1b7981 */ /* 0x000f68000c1e9900 */
[----:B------:R-:W5:Y:S04]  /*1090*/  LDG.E.CONSTANT R10, desc[UR4][R10.64] ;  /* 0x000000040a0a7981 */ /* 0x000f68000c1e9900 */
[----:B------:R-:W5:Y:S04]  /*10a0*/  LDG.E.CONSTANT R29, desc[UR4][R12.64+0xbc] ;  /* 0x0000bc040c1d7981 */ /* 0x000f68000c1e9900 */
[----:B------:R-:W5:Y:S04]  /*10b0*/  LDG.E.CONSTANT R16, desc[UR4][R16.64] ;  /* 0x0000000410107981 */ /* 0x000f68000c1e9900 */
[----:B------:R-:W5:Y:S01]  /*10c0*/  LDG.E.CONSTANT R24, desc[UR4][R12.64+0xc0] ;  /* 0x0000c0040c187981 */ /* 0x000f62000c1e9900 */
[----:B--2---:R-:W-:-:S04]  /*10d0*/  FFMA R3, R20, R3, R15 ;  /* 0x0000000314037223 */ /* 0x004fc8000000000f */
[----:B------:R-:W-:Y:S02]  /*10e0*/  FFMA R3, R18, R23, R3 ;  /* 0x0000001712037223 */ /* 0x000fe40000000003 */
[----:B------:R-:W0:Y:S02]  /*10f0*/  LDC.64 R22, c[0x0][0x388] ;  /* 0x0000e200ff167b82 */ /* 0x000e240000000a00 */
[----:B---3--:R-:W-:-:S04]  /*1100*/  FFMA R3, R4, R19, R3 ;  /* 0x0000001304037223 */ /* 0x008fc80000000003 */
[----:B----4-:R-:W-:-:S04]  /*1110*/  FFMA R3, R26, R21, R3 ;  /* 0x000000151a037223 */ /* 0x010fc80000000003 */
[----:B-----5:R-:W-:-:S04]  /*1120*/  FFMA R3, R28, R25, R3 ;  /* 0x000000191c037223 */ /* 0x020fc80000000003 */
[----:B------:R-:W-:Y:S01]  /*1130*/  FFMA R3, R6, R5, R3 ;  /* 0x0000000506037223 */ /* 0x000fe20000000003 */
[----:B------:R-:W-:-:S03]  /*1140*/  IMAD R5, R2, R14, R0 ;  /* 0x0000000e02057224 */ /* 0x000fc600078e0200 */
[----:B------:R-:W-:Y:S01]  /*1150*/  FFMA R3, R8, R27, R3 ;  /* 0x0000001b08037223 */ /* 0x000fe20000000003 */
[----:B0-----:R-:W-:-:S04]  /*1160*/  IMAD.WIDE R22, R5, 0x4, R22 ;  /* 0x0000000405167825 */ /* 0x001fc800078e0216 */
[----:B------:R-:W-:-:S04]  /*1170*/  FFMA R3, R10, R29, R3 ;  /* 0x0000001d0a037223 */ /* 0x000fc80000000003 */
[----:B------:R-:W-:-:S05]  /*1180*/  FFMA R3, R16, R24, R3 ;  /* 0x0000001810037223 */ /* 0x000fca0000000003 */
[----:B------:R-:W-:Y:S01]  /*1190*/  STG.E desc[UR4][R22.64], R3 ;  /* 0x0000000316007986 */ /* 0x000fe2000c101904 */
[----:B------:R-:W-:Y:S05]  /*11a0*/  EXIT ;  /* 0x000000000000794d */ /* 0x000fea0003800000 */
.L_x_9:
        /* <DEDUP_REMOVED lines=13> */
.L_x_20:


//--------------------- .text._Z22convolution1D_verticalILi5EEvPKfPfS1_ii --------------------------
	.section	.text._Z22convolution1D_verticalILi5EEvPKfPfS1_ii,"ax",@progbits
	.align	128
        .global         _Z22convolution1D_verticalILi5EEvPKfPfS1_ii
        .type           _Z22convolution1D_verticalILi5EEvPKfPfS1_ii,@function
        .size           _Z22convolution1D_verticalILi5EEvPKfPfS1_ii,(.L_x_21 - _Z22convolution1D_verticalILi5EEvPKfPfS1_ii)
        .other          _Z22convolution1D_verticalILi5EEvPKfPfS1_ii,@"STO_CUDA_ENTRY STV_DEFAULT"
_Z22convolution1D_verticalILi5EEvPKfPfS1_ii:
.text._Z22convolution1D_verticalILi5EEvPKfPfS1_ii:
        /* <DEDUP_REMOVED lines=17> */
[----:B------:R-:W-:Y:S02]  /*0110*/  VIADDMNMX.RELU R0, R8, 0xfffffffe, R3, PT ;  /* 0xfffffffe08007846 */ /* 0x000fe40003801103 */
[----:B------:R-:W2:Y:S01]  /*0120*/  LDC.64 R4, c[0x0][0x390] ;  /* 0x0000e400ff047b82 */ /* 0x000ea20000000a00 */
[----:B------:R-:W-:Y:S02]  /*0130*/  IADD3 R10, PT, PT, R10, -0x1, RZ ;  /* 0xffffffff0a0a7810 */ /* 0x000fe40007ffe0ff */
[----:B------:R-:W-:Y:S01]  /*0140*/  IMAD R13, R0, R2, R9 ;  /* 0x00000002000d7224 */ /* 0x000fe200078e0209 */
[----:B------:R-:W-:-:S02]  /*0150*/  VIMNMX.U32 R11, PT, PT, R8, R3, PT ;  /* 0x00000003080b7248 */ /* 0x000fc40003fe0000 */
[-C--:B------:R-:W-:Y:S01]  /*0160*/  IMAD R15, R10, R2.reuse, R9 ;  /* 0x000000020a0f7224 */ /* 0x080fe200078e0209 */
[C---:B------:R-:W-:Y:S02]  /*0170*/  VIADDMNMX.U32 R10, R8.reuse, 0x1, R3, PT ;  /* 0x00000001080a7846 */ /* 0x040fe40003800003 */
[----:B------:R-:W-:Y:S01]  /*0180*/  IMAD R11, R11, R2, R9 ;  /* 0x000000020b0b7224 */ /* 0x000fe200078e0209 */
[----:B------:R-:W-:Y:S01]  /*0190*/  VIADDMNMX.U32 R16, R8, 0x2, R3, PT ;  /* 0x0000000208107846 */ /* 0x000fe20003800003 */
[----:B0-----:R-:W-:-:S04]  /*01a0*/  IMAD.WIDE R12, R13, 0x4, R6 ;  /* 0x000000040d0c7825 */ /* 0x001fc800078e0206 */
[----:B------:R-:W-:Y:S01]  /*01b0*/  IMAD.WIDE R14, R15, 0x4, R6 ;  /* 0x000000040f0e7825 */ /* 0x000fe200078e0206 */
[----:B-1----:R0:W3:Y:S03]  /*01c0*/  LDG.E.CONSTANT R0, desc[UR4][R12.64] ;  /* 0x000000040c007981 */ /* 0x0020e6000c1e9900 */
[----:B------:R-:W-:Y:S01]  /*01d0*/  IMAD R17, R10, R2, R9 ;  /* 0x000000020a117224 */ /* 0x000fe200078e0209 */
[----:B--2---:R-:W3:Y:S01]  /*01e0*/  LDG.E.CONSTANT R3, desc[UR4][R4.64] ;  /* 0x0000000404037981 */ /* 0x004ee2000c1e9900 */
[----:B------:R-:W-:-:S03]  /*01f0*/  IMAD.WIDE R10, R11, 0x4, R6 ;  /* 0x000000040b0a7825 */ /* 0x000fc600078e0206 */
[----:B------:R-:W2:Y:S01]  /*0200*/  LDG.E.CONSTANT R15, desc[UR4][R14.64] ;  /* 0x000000040e0f7981 */ /* 0x000ea2000c1e9900 */
[----:B------:R-:W-:-:S03]  /*0210*/  IMAD R21, R16, R2, R9 ;  /* 0x0000000210157224 */ /* 0x000fc600078e0209 */
[----:B------:R-:W2:Y:S01]  /*0220*/  LDG.E.CONSTANT R18, desc[UR4][R4.64+0x4] ;  /* 0x0000040404127981 */ /* 0x000ea2000c1e9900 */
[----:B0-----:R-:W-:-:S03]  /*0230*/  IMAD.WIDE R12, R17, 0x4, R6 ;  /* 0x00000004110c7825 */ /* 0x001fc600078e0206 */
[----:B------:R-:W4:Y:S01]  /*0240*/  LDG.E.CONSTANT R11, desc[UR4][R10.64] ;  /* 0x000000040a0b7981 */ /* 0x000f22000c1e9900 */
[----:B------:R-:W-:Y:S02]  /*0250*/  IMAD.WIDE R16, R21, 0x4, R6 ;  /* 0x0000000415107825 */ /* 0x000fe400078e0206 */
[----:B------:R-:W0:Y:S01]  /*0260*/  LDC.64 R6, c[0x0][0x388] ;  /* 0x0000e200ff067b82 */ /* 0x000e220000000a00 */
[----:B------:R-:W4:Y:S04]  /*0270*/  LDG.E.CONSTANT R19, desc[UR4][R4.64+0x8] ;  /* 0x0000080404137981 */ /* 0x000f28000c1e9900 */
        /* <DEDUP_REMOVED lines=10> */
[----:B------:R-:W-:-:S05]  /*0320*/  FFMA R21, R17, R21, R0 ;  /* 0x0000001511157223 */ /* 0x000fca0000000000 */
[----:B------:R-:W-:Y:S01]  /*0330*/  STG.E desc[UR4][R6.64], R21 ;  /* 0x0000001506007986 */ /* 0x000fe2000c101904 */
[----:B------:R-:W-:Y:S05]  /*0340*/  EXIT ;  /* 0x000000000000794d */ /* 0x000fea0003800000 */
.L_x_10:
        /* <DEDUP_REMOVED lines=11> */
.L_x_21:


//--------------------- .text._Z24convolution1D_horizontalILi5EEvPKfPfS1_ii --------------------------
	.section	.text._Z24convolution1D_horizontalILi5EEvPKfPfS1_ii,"ax",@progbits
	.align	128
        .global         _Z24convolution1D_horizontalILi5EEvPKfPfS1_ii
        .type           _Z24convolution1D_horizontalILi5EEvPKfPfS1_ii,@function
        .size           _Z24convolution1D_horizontalILi5EEvPKfPfS1_ii,(.L_x_22 - _Z24convolution1D_horizontalILi5EEvPKfPfS1_ii)
        .other          _Z24convolution1D_horizontalILi5EEvPKfPfS1_ii,@"STO_CUDA_ENTRY STV_DEFAULT"
_Z24convolution1D_horizontalILi5EEvPKfPfS1_ii:
.text._Z24convolution1D_horizontalILi5EEvPKfPfS1_ii:
        /* <DEDUP_REMOVED lines=29> */
.L_x_12:
[----:B------:R-:W-:Y:S05]  /*01d0*/  BSYNC.RECONVERGENT B0 ;  /* 0x0000000000007941 */ /* 0x000fea0003800200 */
.L_x_11:
        /* <DEDUP_REMOVED lines=9> */
[----:B0-----:R-:W1:Y:S04]  /*0270*/  LDG.E.CONSTANT R9, desc[UR6][R6.64] ;  /* 0x0000000606097981 */ /* 0x001e68000c1e9900 */
[----:B------:R-:W2:Y:S04]  /*0280*/  LDG.E.CONSTANT R10, desc[UR6][R6.64+0x4] ;  /* 0x00000406060a7981 */ /* 0x000ea8000c1e9900 */
[----:B------:R-:W4:Y:S04]  /*0290*/  LDG.E.CONSTANT R12, desc[UR6][R6.64+0x8] ;  /* 0x00000806060c7981 */ /* 0x000f28000c1e9900 */
[----:B------:R-:W5:Y:S04]  /*02a0*/  LDG.E.CONSTANT R14, desc[UR6][R6.64+0xc] ;  /* 0x00000c06060e7981 */ /* 0x000f68000c1e9900 */
[----:B------:R-:W5:Y:S01]  /*02b0*/  LDG.E.CONSTANT R16, desc[UR6][R6.64+0x10] ;  /* 0x0000100606107981 */ /* 0x000f62000c1e9900 */
[----:B------:R-:W-:-:S04]  /*02c0*/  IMAD R3, R3, UR8, R2 ;  /* 0x0000000803037c24 */ /* 0x000fc8000f8e0202 */
[----:B---3--:R-:W-:-:S04]  /*02d0*/  IMAD.WIDE R4, R3, 0x4, R4 ;  /* 0x0000000403047825 */ /* 0x008fc800078e0204 */
[----:B-1----:R-:W-:-:S04]  /*02e0*/  FFMA R0, R0, R9, RZ ;  /* 0x0000000900007223 */ /* 0x002fc800000000ff */
[----:B--2---:R-:W-:-:S04]  /*02f0*/  FFMA R0, R11, R10, R0 ;  /* 0x0000000a0b007223 */ /* 0x004fc80000000000 */
[----:B----4-:R-:W-:-:S04]  /*0300*/  FFMA R0, R13, R12, R0 ;  /* 0x0000000c0d007223 */ /* 0x010fc80000000000 */
[----:B-----5:R-:W-:-:S04]  /*0310*/  FFMA R0, R15, R14, R0 ;  /* 0x0000000e0f007223 */ /* 0x020fc80000000000 */
[----:B------:R-:W-:-:S05]  /*0320*/  FFMA R17, R17, R16, R0 ;  /* 0x0000001011117223 */ /* 0x000fca0000000000 */
[----:B------:R-:W-:Y:S01]  /*0330*/  STG.E desc[UR6][R4.64], R17 ;  /* 0x0000001104007986 */ /* 0x000fe2000c101906 */
[----:B------:R-:W-:Y:S05]  /*0340*/  EXIT ;  /* 0x000000000000794d */ /* 0x000fea0003800000 */
.L_x_13:
        /* <DEDUP_REMOVED lines=11> */
.L_x_22:


//--------------------- .text._Z13convolution2DILi5EEvPKfPfS1_ii --------------------------
	.section	.text._Z13convolution2DILi5EEvPKfPfS1_ii,"ax",@progbits
	.align	128
        .global         _Z13convolution2DILi5EEvPKfPfS1_ii
        .type           _Z13convolution2DILi5EEvPKfPfS1_ii,@function
        .size           _Z13convolution2DILi5EEvPKfPfS1_ii,(.L_x_23 - _Z13convolution2DILi5EEvPKfPfS1_ii)
        .other          _Z13convolution2DILi5EEvPKfPfS1_ii,@"STO_CUDA_ENTRY STV_DEFAULT"
_Z13convolution2DILi5EEvPKfPfS1_ii:
.text._Z13convolution2DILi5EEvPKfPfS1_ii:
        /* <DEDUP_REMOVED lines=17> */
[C-C-:B------:R-:W-:Y:S02]  /*0110*/  VIADDMNMX.RELU R5, R2.reuse, 0xfffffffe, R9.reuse, PT ;  /* 0xfffffffe02057846 */ /* 0x140fe40003801109 */
[----:B------:R-:W2:Y:S01]  /*0120*/  LDC.64 R12, c[0x0][0x390] ;  /* 0x0000e400ff0c7b82 */ /* 0x000ea20000000a00 */
[----:B------:R-:W-:Y:S02]  /*0130*/  VIADDMNMX.RELU R15, R3, 0xfffffffe, R4, PT ;  /* 0xfffffffe030f7846 */ /* 0x000fe40003801104 */
[----:B------:R-:W-:-:S02]  /*0140*/  VIADDMNMX.RELU R6, R2, 0xffffffff, R9, PT ;  /* 0xffffffff02067846 */ /* 0x000fc40003801109 */
[----:B------:R-:W-:Y:S01]  /*0150*/  VIMNMX.RELU R7, PT, PT, R9, R2, PT ;  /* 0x0000000209077248 */ /* 0x000fe20003fe1100 */
[CC--:B------:R-:W-:Y:S02]  /*0160*/  IMAD R29, R15.reuse, R14.reuse, R5 ;  /* 0x0000000e0f1d7224 */ /* 0x0c0fe400078e0205 */
[CC--:B------:R-:W-:Y:S01]  /*0170*/  IMAD R19, R15.reuse, R14.reuse, R6 ;  /* 0x0000000e0f137224 */ /* 0x0c0fe200078e0206 */
[----:B------:R-:W-:Y:S01]  /*0180*/  VIADDMNMX.RELU R8, R2, 0x1, R9, PT ;  /* 0x0000000102087846 */ /* 0x000fe20003801109 */
[----:B------:R-:W-:Y:S02]  /*0190*/  IMAD R23, R15, R14, R7 ;  /* 0x0000000e0f177224 */ /* 0x000fe400078e0207 */
[----:B0-----:R-:W-:-:S04]  /*01a0*/  IMAD.WIDE R28, R29, 0x4, R16 ;  /* 0x000000041d1c7825 */ /* 0x001fc800078e0210 */
[--C-:B------:R-:W-:Y:S01]  /*01b0*/  IMAD.WIDE R18, R19, 0x4, R16.reuse ;  /* 0x0000000413127825 */ /* 0x100fe200078e0210 */
[----:B-1----:R-:W3:Y:S04]  /*01c0*/  LDG.E.CONSTANT R0, desc[UR4][R28.64] ;  /* 0x000000041c007981 */ /* 0x002ee8000c1e9900 */
[----:B--2---:R-:W3:Y:S01]  /*01d0*/  LDG.E.CONSTANT R26, desc[UR4][R12.64] ;  /* 0x000000040c1a7981 */ /* 0x004ee2000c1e9900 */
[----:B------:R-:W-:-:S03]  /*01e0*/  IMAD.WIDE R22, R23, 0x4, R16 ;  /* 0x0000000417167825 */ /* 0x000fc600078e0210 */
[----:B------:R0:W2:Y:S01]  /*01f0*/  LDG.E.CONSTANT R24, desc[UR4][R18.64] ;  /* 0x0000000412187981 */ /* 0x0000a2000c1e9900 */
[----:B------:R-:W-:-:S03]  /*0200*/  IMAD R11, R15, R14, R8 ;  /* 0x0000000e0f0b7224 */ /* 0x000fc600078e0208 */
[----:B------:R-:W2:Y:S01]  /*0210*/  LDG.E.CONSTANT R25, desc[UR4][R12.64+0x4] ;  /* 0x000004040c197981 */ /* 0x000ea2000c1e9900 */
[----:B------:R-:W-:Y:S01]  /*0220*/  IMAD.WIDE R10, R11, 0x4, R16 ;  /* 0x000000040b0a7825 */ /* 0x000fe200078e0210 */
[----:B------:R-:W-:Y:S02]  /*0230*/  VIADDMNMX.RELU R9, R2, 0x2, R9, PT ;  /* 0x0000000202097846 */ /* 0x000fe40003801109 */
[----:B------:R-:W4:Y:S04]  /*0240*/  LDG.E.CONSTANT R23, desc[UR4][R22.64] ;  /* 0x0000000416177981 */ /* 0x000f28000c1e9900 */
[----:B------:R-:W4:Y:S01]  /*0250*/  LDG.E.CONSTANT R21, desc[UR4][R12.64+0x8] ;  /* 0x000008040c157981 */ /* 0x000f22000c1e9900 */
[----:B------:R-:W-:Y:S01]  /*0260*/  IMAD R15, R15, R14, R9 ;  /* 0x0000000e0f0f7224 */ /* 0x000fe200078e0209 */
[----:B------:R-:W-:-:S02]  /*0270*/  VIMNMX.U32 R20, PT, PT, R3, 0x1, !PT ;  /* 0x0000000103147848 */ /* 0x000fc40007fe0000 */
[----:B------:R-:W5:Y:S01]  /*0280*/  LDG.E.CONSTANT R10, desc[UR4][R10.64] ;  /* 0x000000040a0a7981 */ /* 0x000f62000c1e9900 */
[----:B0-----:R-:W-:Y:S01]  /*0290*/  IMAD.WIDE R18, R15, 0x4, R16 ;  /* 0x000000040f127825 */ /* 0x001fe200078e0210 */
[----:B------:R-:W-:Y:S02]  /*02a0*/  IADD3 R15, PT, PT, R20, -0x1, RZ ;  /* 0xffffffff140f7810 */ /* 0x000fe40007ffe0ff */
[----:B------:R-:W5:Y:S04]  /*02b0*/  LDG.E.CONSTANT R22, desc[UR4][R12.64+0x10] ;  /* 0x000010040c167981 */ /* 0x000f68000c1e9900 */
[----:B------:R-:W5:Y:S04]  /*02c0*/  LDG.E.CONSTANT R28, desc[UR4][R12.64+0x14] ;  /* 0x000014040c1c7981 */ /* 0x000f68000c1e9900 */
[----:B------:R-:W5:Y:S01]  /*02d0*/  LDG.E.CONSTANT R11, desc[UR4][R12.64+0xc] ;  /* 0x00000c040c0b7981 */ /* 0x000f62000c1e9900 */
[----:B------:R-:W-:-:S03]  /*02e0*/  IMAD R27, R15, R14, R5 ;  /* 0x0000000e0f1b7224 */ /* 0x000fc600078e0205 */
[----:B------:R0:W5:Y:S02]  /*02f0*/  LDG.E.CONSTANT R20, desc[UR4][R18.64] ;  /* 0x0000000412147981 */ /* 0x000164000c1e9900 */
[----:B0-----:R-:W-:-:S05]  /*0300*/  IMAD.WIDE R18, R27, 0x4, R16 ;  /* 0x000000041b127825 */ /* 0x001fca00078e0210 */
[----:B------:R0:W5:Y:S01]  /*0310*/  LDG.E.CONSTANT R27, desc[UR4][R18.64] ;  /* 0x00000004121b7981 */ /* 0x000162000c1e9900 */
[----:B---3--:R-:W-:-:S03]  /*0320*/  FFMA R29, R0, R26, RZ ;  /* 0x0000001a001d7223 */ /* 0x008fc600000000ff */
[----:B------:R-:W3:Y:S01]  /*0330*/  LDG.E.CONSTANT R0, desc[UR4][R12.64+0x18] ;  /* 0x000018040c007981 */ /* 0x000ee2000c1e9900 */
[----:B--2---:R-:W-:Y:S01]  /*0340*/  FFMA R24, R24, R25, R29 ;  /* 0x0000001918187223 */ /* 0x004fe2000000001d */
[----:B------:R-:W-:-:S03]  /*0350*/  IMAD R25, R15, R14, R6 ;  /* 0x0000000e0f197224 */ /* 0x000fc600078e0206 */
[----:B----4-:R-:W-:Y:S01]  /*0360*/  FFMA R23, R23, R21, R24 ;  /* 0x0000001517177223 */ /* 0x010fe20000000018 */
[----:B------:R-:W-:-:S04]  /*0370*/  IMAD.WIDE R24, R25, 0x4, R16 ;  /* 0x0000000419187825 */ /* 0x000fc800078e0210 */
[----:B------:R-:W-:Y:S02]  /*0380*/  IMAD R21, R15, R14, R7 ;  /* 0x0000000e0f157224 */ /* 0x000fe400078e0207 */
[----:B------:R-:W3:Y:S02]  /*0390*/  LDG.E.CONSTANT R24, desc[UR4][R24.64] ;  /* 0x0000000418187981 */ /* 0x000ee4000c1e9900 */
[----:B0-----:R-:W-:-:S05]  /*03a0*/  IMAD.WIDE R18, R21, 0x4, R16 ;  /* 0x0000000415127825 */ /* 0x001fca00078e0210 */
[----:B------:R0:W2:Y:S01]  /*03b0*/  LDG.E.CONSTANT R21, desc[UR4][R18.64] ;  /* 0x0000000412157981 */ /* 0x0000a2000c1e9900 */
[----:B-----5:R-:W-:Y:S01]  /*03c0*/  FFMA R29, R10, R11, R23 ;  /* 0x0000000b0a1d7223 */ /* 0x020fe20000000017 */
[CC--:B------:R-:W-:Y:S02]  /*03d0*/  IMAD R11, R15.reuse, R14.reuse, R8 ;  /* 0x0000000e0f0b7224 */ /* 0x0c0fe400078e0208 */
[----:B------:R-:W2:Y:S01]  /*03e0*/  LDG.E.CONSTANT R23, desc[UR4][R12.64+0x1c] ;  /* 0x00001c040c177981 */ /* 0x000ea2000c1e9900 */
[----:B------:R-:W-:Y:S02]  /*03f0*/  IMAD R15, R15, R14, R9 ;  /* 0x0000000e0f0f7224 */ /* 0x000fe400078e0209 */
[----:B------:R-:W-:-:S04]  /*0400*/  IMAD.WIDE R10, R11, 0x4, R16 ;  /* 0x000000040b0a7825 */ /* 0x000fc800078e0210 */
[----:B------:R-:W-:Y:S01]  /*0410*/  FFMA R26, R20, R22, R29 ;  /* 0x00000016141a7223 */ /* 0x000fe2000000001d */
[----:B0-----:R-:W-:Y:S01]  /*0420*/  IMAD.WIDE R18, R15, 0x4, R16 ;  /* 0x000000040f127825 */ /* 0x001fe200078e0210 */
[----:B------:R0:W4:Y:S04]  /*0430*/  LDG.E.CONSTANT R20, desc[UR4][R10.64] ;  /* 0x000000040a147981 */ /* 0x000128000c1e9900 */
[----:B------:R-:W4:Y:S01]  /*0440*/  LDG.E.CONSTANT R15, desc[UR4][R12.64+0x20] ;  /* 0x000020040c0f7981 */ /* 0x000f22000c1e9900 */
[----:B------:R-:W-:-:S03]  /*0450*/  VIMNMX.U32 R22, PT, PT, R3, R4, PT ;  /* 0x0000000403167248 */ /* 0x000fc60003fe0000 */
[----:B------:R-:W5:Y:S01]  /*0460*/  LDG.E.CONSTANT R18, desc[UR4][R18.64] ;  /* 0x0000000412127981 */ /* 0x000f62000c1e9900 */
[----:B------:R-:W-:Y:S01]  /*0470*/  FFMA R25, R27, R28, R26 ;  /* 0x0000001c1b197223 */ /* 0x000fe2000000001a */
[----:B------:R-:W-:Y:S02]  /*0480*/  IMAD R27, R22, R14, R5 ;  /* 0x0000000e161b7224 */ /* 0x000fe400078e0205 */
[----:B------:R-:W5:Y:S04]  /*0490*/  LDG.E.CONSTANT R26, desc[UR4][R12.64+0x28] ;  /* 0x000028040c1a7981 */ /* 0x000f68000c1e9900 */
[----:B------:R-:W5:Y:S01]  /*04a0*/  LDG.E.CONSTANT R19, desc[UR4][R12.64+0x24] ;  /* 0x000024040c137981 */ /* 0x000f62000c1e9900 */
[----:B0-----:R-:W-:-:S05]  /*04b0*/  IMAD.WIDE R10, R27, 0x4, R16 ;  /* 0x000000041b0a7825 */ /* 0x001fca00078e0210 */
[----:B------:R0:W5:Y:S01]  /*04c0*/  LDG.E.CONSTANT R27, desc[UR4][R10.64] ;  /* 0x000000040a1b7981 */ /* 0x000162000c1e9900 */
[----:B------:R-:W-:Y:S02]  /*04d0*/  IMAD R29, R22, R14, R9 ;  /* 0x0000000e161d7224 */ /* 0x000fe400078e0209 */
[----:B---3--:R-:W-:Y:S01]  /*04e0*/  FFMA R0, R24, R0, R25 ;  /* 0x0000000018007223 */ /* 0x008fe20000000019 */
[----:B------:R-:W-:-:S04]  /*04f0*/  IMAD R25, R22, R14, R6 ;  /* 0x0000000e16197224 */ /* 0x000fc800078e0206 */
[----:B------:R-:W-:-:S04]  /*0500*/  IMAD.WIDE R24, R25, 0x4, R16 ;  /* 0x0000000419187825 */ /* 0x000fc800078e0210 */
[----:B--2---:R-:W-:Y:S01]  /*0510*/  FFMA R21, R21, R23, R0 ;  /* 0x0000001715157223 */ /* 0x004fe20000000000 */
[----:B------:R-:W-:Y:S01]  /*0520*/  IMAD R23, R22, R14, R7 ;  /* 0x0000000e16177224 */ /* 0x000fe200078e0207 */
[----:B------:R-:W2:Y:S03]  /*0530*/  LDG.E.CONSTANT R24, desc[UR4][R24.64] ;  /* 0x0000000418187981 */ /* 0x000ea6000c1e9900 */
[----:B0-----:R-:W-:-:S04]  /*0540*/  IMAD.WIDE R10, R23, 0x4, R16 ;  /* 0x00000004170a7825 */ /* 0x001fc800078e0210 */
[----:B------:R-:W-:Y:S01]  /*0550*/  IMAD R23, R22, R14, R8 ;  /* 0x0000000e16177224 */ /* 0x000fe200078e0208 */
[----:B------:R0:W3:Y:S01]  /*0560*/  LDG.E.CONSTANT R0, desc[UR4][R10.64] ;  /* 0x000000040a007981 */ /* 0x0000e2000c1e9900 */
[----:B----4-:R-:W-:-:S03]  /*0570*/  FFMA R21, R20, R15, R21 ;  /* 0x0000000f14157223 */ /* 0x010fc60000000015 */
[----:B------:R-:W2:Y:S04]  /*0580*/  LDG.E.CONSTANT R15, desc[UR4][R12.64+0x2c] ;  /* 0x00002c040c0f7981 */ /* 0x000ea8000c1e9900 */
[----:B------:R-:W3:Y:S04]  /*0590*/  LDG.E.CONSTANT R20, desc[UR4][R12.64+0x30] ;  /* 0x000030040c147981 */ /* 0x000ee8000c1e9900 */
[----:B------:R-:W4:Y:S01]  /*05a0*/  LDG.E.CONSTANT R25, desc[UR4][R12.64+0x38] ;  /* 0x000038040c197981 */ /* 0x000f22000c1e9900 */
[----:B-----5:R-:W-:Y:S01]  /*05b0*/  FFMA R21, R18, R19, R21 ;  /* 0x0000001312157223 */ /* 0x020fe20000000015 */
[----:B------:R-:W-:-:S04]  /*05c0*/  IMAD.WIDE R18, R23, 0x4, R16 ;  /* 0x0000000417127825 */ /* 0x000fc800078e0210 */
[----:B0-----:R-:W-:Y:S02]  /*05d0*/  IMAD.WIDE R10, R29, 0x4, R16 ;  /* 0x000000041d0a7825 */ /* 0x001fe400078e0210 */
[----:B------:R-:W5:Y:S01]  /*05e0*/  LDG.E.CONSTANT R18, desc[UR4][R18.64] ;  /* 0x0000000412127981 */ /* 0x000f62000c1e9900 */
[----:B------:R-:W-:-:S03]  /*05f0*/  VIADDMNMX.U32 R22, R3, 0x1, R4, PT ;  /* 0x0000000103167846 */ /* 0x000fc60003800004 */
[----:B------:R0:W4:Y:S04]  /*0600*/  LDG.E.CONSTANT R23, desc[UR4][R10.64] ;  /* 0x000000040a177981 */ /* 0x000128000c1e9900 */
[----:B------:R-:W5:Y:S01]  /*0610*/  LDG.E.CONSTANT R19, desc[UR4][R12.64+0x34] ;  /* 0x000034040c137981 */ /* 0x000f62000c1e9900 */
[----:B------:R-:W-:Y:S01]  /*0620*/  FFMA R21, R27, R26, R21 ;  /* 0x0000001a1b157223 */ /* 0x000fe20000000015 */
[----:B------:R-:W-:Y:S02]  /*0630*/  IMAD R27, R22, R14, R5 ;  /* 0x0000000e161b7224 */ /* 0x000fe400078e0205 */
[----:B------:R-:W4:Y:S02]  /*0640*/  LDG.E.CONSTANT R26, desc[UR4][R12.64+0x3c] ;  /* 0x00003c040c1a7981 */ /* 0x000f24000c1e9900 */
[----:B0-----:R-:W-:-:S05]  /*0650*/  IMAD.WIDE R10, R27, 0x4, R16 ;  /* 0x000000041b0a7825 */ /* 0x001fca00078e0210 */
[----:B------:R0:W4:Y:S01]  /*0660*/  LDG.E.CONSTANT R27, desc[UR4][R10.64] ;  /* 0x000000040a1b7981 */ /* 0x000122000c1e9900 */
[----:B------:R-:W-:-:S04]  /*0670*/  IMAD R29, R22, R14, R7 ;  /* 0x0000000e161d7224 */ /* 0x000fc800078e0207 */
[----:B0-----:R-:W-:Y:S01]  /*0680*/  IMAD.WIDE R10, R29, 0x4, R16 ;  /* 0x000000041d0a7825 */ /* 0x001fe200078e0210 */
[----:B------:R-:W-:-:S05]  /*0690*/  VIADDMNMX.U32 R29, R3, 0x2, R4, PT ;  /* 0x00000002031d7846 */ /* 0x000fca0003800004 */
[-C--:B------:R-:W-:Y:S02]  /*06a0*/  IMAD R28, R29, R14.reuse, R5 ;  /* 0x0000000e1d1c7224 */ /* 0x080fe400078e0205 */
[----:B--2---:R-:W-:Y:S01]  /*06b0*/  FFMA R15, R24, R15, R21 ;  /* 0x0000000f180f7223 */ /* 0x004fe20000000015 */
[----:B------:R-:W-:-:S03]  /*06c0*/  IMAD R21, R22, R14, R6 ;  /* 0x0000000e16157224 */ /* 0x000fc600078e0206 */
[----:B---3--:R-:W-:Y:S01]  /*06d0*/  FFMA R15, R0, R20, R15 ;  /* 0x00000014000f7223 */ /* 0x008fe2000000000f */
[----:B------:R-:W-:-:S05]  /*06e0*/  IMAD.WIDE R20, R21, 0x4, R16 ;  /* 0x0000000415147825 */ /* 0x000fca00078e0210 */
[----:B------:R0:W2:Y:S01]  /*06f0*/  LDG.E.CONSTANT R0, desc[UR4][R20.64] ;  /* 0x0000000414007981 */ /* 0x0000a2000c1e9900 */
[-C--:B------:R-:W-:Y:S02]  /*0700*/  IMAD R6, R29, R14.reuse, R6 ;  /* 0x0000000e1d067224 */ /* 0x080fe400078e0206 */
[----:B-----5:R-:W-:Y:S01]  /*0710*/  FFMA R18, R18, R19, R15 ;  /* 0x0000001312127223 */ /* 0x020fe2000000000f */
[CC--:B------:R-:W-:Y:S01]  /*0720*/  IMAD R19, R22.reuse, R14.reuse, R8 ;  /* 0x0000000e16137224 */ /* 0x0c0fe200078e0208 */
[----:B------:R-:W3:Y:S02]  /*0730*/  LDG.E.CONSTANT R15, desc[UR4][R10.64] ;  /* 0x000000040a0f7981 */ /* 0x000ee4000c1e9900 */
[----:B----4-:R-:W-:Y:S02]  /*0740*/  FFMA R24, R23, R25, R18 ;  /* 0x0000001917187223 */ /* 0x010fe40000000012 */
[----:B------:R-:W2:Y:S01]  /*0750*/  LDG.E.CONSTANT R23, desc[UR4][R12.64+0x40] ;  /* 0x000040040c177981 */ /* 0x000ea2000c1e9900 */
[----:B------:R-:W-:-:S02]  /*0760*/  IMAD R25, R22, R14, R9 ;  /* 0x0000000e16197224 */ /* 0x000fc400078e0209 */
[--C-:B------:R-:W-:Y:S01]  /*0770*/  IMAD.WIDE R4, R19, 0x4, R16.reuse ;  /* 0x0000000413047825 */ /* 0x100fe200078e0210 */
[----:B------:R-:W3:Y:S03]  /*0780*/  LDG.E.CONSTANT R22, desc[UR4][R12.64+0x44] ;  /* 0x000044040c167981 */ /* 0x000ee6000c1e9900 */
[--C-:B------:R-:W-:Y:S01]  /*0790*/  IMAD.WIDE R18, R25, 0x4, R16.reuse ;  /* 0x0000000419127825 */ /* 0x100fe200078e0210 */
[----:B------:R-:W4:Y:S04]  /*07a0*/  LDG.E.CONSTANT R11, desc[UR4][R12.64+0x48] ;  /* 0x000048040c0b7981 */ /* 0x000f28000c1e9900 */
[----:B------:R-:W4:Y:S01]  /*07b0*/  LDG.E.CONSTANT R4, desc[UR4][R4.64] ;  /* 0x0000000404047981 */ /* 0x000f22000c1e9900 */
[----:B0-----:R-:W-:-:S04]  /*07c0*/  IMAD.WIDE R20, R28, 0x4, R16 ;  /* 0x000000041c147825 */ /* 0x001fc800078e0210 */
[----:B------:R-:W-:Y:S01]  /*07d0*/  FFMA R27, R27, R26, R24 ;  /* 0x0000001a1b1b7223 */ /* 0x000fe20000000018 */
[----:B------:R-:W5:Y:S01]  /*07e0*/  LDG.E.CONSTANT R18, desc[UR4][R18.64] ;  /* 0x0000000412127981 */ /* 0x000f62000c1e9900 */
[----:B------:R-:W-:-:S03]  /*07f0*/  IMAD R26, R29, R14, R7 ;  /* 0x0000000e1d1a7224 */ /* 0x000fc600078e0207 */
[----:B------:R-:W5:Y:S01]  /*0800*/  LDG.E.CONSTANT R25, desc[UR4][R12.64+0x4c] ;  /* 0x00004c040c197981 */ /* 0x000f62000c1e9900 */
[----:B------:R-:W-:-:S03]  /*0810*/  IMAD.WIDE R6, R6, 0x4, R16 ;  /* 0x0000000406067825 */ /* 0x000fc600078e0210 */
[----:B------:R0:W5:Y:S01]  /*0820*/  LDG.E.CONSTANT R10, desc[UR4][R20.64] ;  /* 0x00000004140a7981 */ /* 0x000162000c1e9900 */
[CC--:B------:R-:W-:Y:S02]  /*0830*/  IMAD R28, R29.reuse, R14.reuse, R8 ;  /* 0x0000000e1d1c7224 */ /* 0x0c0fe400078e0208 */
[----:B------:R-:W-:Y:S01]  /*0840*/  IMAD R29, R29, R14, R9 ;  /* 0x0000000e1d1d7224 */ /* 0x000fe200078e0209 */
[----:B------:R-:W5:Y:S01]  /*0850*/  LDG.E.CONSTANT R24, desc[UR4][R12.64+0x50] ;  /* 0x000050040c187981 */ /* 0x000f62000c1e9900 */
[----:B------:R-:W-:-:S03]  /*0860*/  IMAD.WIDE R8, R26, 0x4, R16 ;  /* 0x000000041a087825 */ /* 0x000fc600078e0210 */
[----:B------:R-:W5:Y:S01]  /*0870*/  LDG.E.CONSTANT R6, desc[UR4][R6.64] ;  /* 0x0000000406067981 */ /* 0x000f62000c1e9900 */
[----:B0-----:R-:W-:-:S03]  /*0880*/  IMAD.WIDE R20, R28, 0x4, R16 ;  /* 0x000000041c147825 */ /* 0x001fc600078e0210 */
[----:B------:R-:W5:Y:S01]  /*0890*/  LDG.E.CONSTANT R5, desc[UR4][R12.64+0x54] ;  /* 0x000054040c057981 */ /* 0x000f62000c1e9900 */
[----:B------:R-:W-:-:S03]  /*08a0*/  IMAD.WIDE R16, R29, 0x4, R16 ;  /* 0x000000041d107825 */ /* 0x000fc600078e0210 */
[----:B------:R-:W5:Y:S04]  /*08b0*/  LDG.E.CONSTANT R8, desc[UR4][R8.64] ;  /* 0x0000000408087981 */ /* 0x000f68000c1e9900 */
[----:B------:R-:W5:Y:S04]  /*08c0*/  LDG.E.CONSTANT R19, desc[UR4][R12.64+0x58] ;  /* 0x000058040c137981 */ /* 0x000f68000c1e9900 */
[----:B------:R-:W5:Y:S04]  /*08d0*/  LDG.E.CONSTANT R20, desc[UR4][R20.64] ;  /* 0x0000000414147981 */ /* 0x000f68000c1e9900 */
[----:B------:R-:W5:Y:S04]  /*08e0*/  LDG.E.CONSTANT R29, desc[UR4][R12.64+0x5c] ;  /* 0x00005c040c1d7981 */ /* 0x000f68000c1e9900 */
[----:B------:R-:W5:Y:S04]  /*08f0*/  LDG.E.CONSTANT R16, desc[UR4][R16.64] ;  /* 0x0000000410107981 */ /* 0x000f68000c1e9900 */
[----:B------:R-:W5:Y:S01]  /*0900*/  LDG.E.CONSTANT R26, desc[UR4][R12.64+0x60] ;  /* 0x000060040c1a7981 */ /* 0x000f62000c1e9900 */
[----:B------:R-:W-:-:S02]  /*0910*/  IMAD R3, R3, R14, R2 ;  /* 0x0000000e03037224 */ /* 0x000fc400078e0202 */
[----:B--2---:R-:W-:-:S04]  /*0920*/  FFMA R0, R0, R23, R27 ;  /* 0x0000001700007223 */ /* 0x004fc8000000001b */
[----:B---3--:R-:W-:Y:S02]  /*0930*/  FFMA R15, R15, R22, R0 ;  /* 0x000000160f0f7223 */ /* 0x008fe40000000000 */
[----:B------:R-:W0:Y:S02]  /*0940*/  LDC.64 R22, c[0x0][0x388] ;  /* 0x0000e200ff167b82 */ /* 0x000e240000000a00 */
[----:B----4-:R-:W-:-:S04]  /*0950*/  FFMA R11, R4, R11, R15 ;  /* 0x0000000b040b7223 */ /* 0x010fc8000000000f */
[----:B-----5:R-:W-:-:S04]  /*0960*/  FFMA R11, R18, R25, R11 ;  /* 0x00000019120b7223 */ /* 0x020fc8000000000b */
[----:B------:R-:W-:-:S04]  /*0970*/  FFMA R11, R10, R24, R11 ;  /* 0x000000180a0b7223 */ /* 0x000fc8000000000b */
[----:B------:R-:W-:-:S04]  /*0980*/  FFMA R5, R6, R5, R11 ;  /* 0x0000000506057223 */ /* 0x000fc8000000000b */
[----:B------:R-:W-:Y:S01]  /*0990*/  FFMA R5, R8, R19, R5 ;  /* 0x0000001308057223 */ /* 0x000fe20000000005 */
[----:B0-----:R-:W-:-:S04]  /*09a0*/  IMAD.WIDE R22, R3, 0x4, R22 ;  /* 0x0000000403167825 */ /* 0x001fc800078e0216 */
[----:B------:R-:W-:-:S04]  /*09b0*/  FFMA R5, R20, R29, R5 ;  /* 0x0000001d14057223 */ /* 0x000fc80000000005 */
[----:B------:R-:W-:-:S05]  /*09c0*/  FFMA R5, R16, R26, R5 ;  /* 0x0000001a10057223 */ /* 0x000fca0000000005 */
[----:B------:R-:W-:Y:S01]  /*09d0*/  STG.E desc[UR4][R22.64], R5 ;  /* 0x0000000516007986 */ /* 0x000fe2000c101904 */
[----:B------:R-:W-:Y:S05]  /*09e0*/  EXIT ;  /* 0x000000000000794d */ /* 0x000fea0003800000 */
.L_x_14:
        /* <DEDUP_REMOVED lines=9> */
.L_x_23:


//--------------------- .nv.shared.reserved.0     --------------------------
	.section	.nv.shared.reserved.0,"aw",@nobits
	.weak		__nv_reservedSMEM_offset_0_alias
	.size		__nv_reservedSMEM_offset_0_alias, 0, 64
	.other		__nv_reservedSMEM_offset_0_alias,@"STO_CUDA_RESERVED_SHARED STV_DEFAULT"
__nv_reservedSMEM_offset_0_alias:
	.zero		0
	.zero		64


//--------------------- .nv.shared._Z24convolution1D_horizontalILi9EEvPKfPfS1_ii --------------------------
	.section	.nv.shared._Z24convolution1D_horizontalILi9EEvPKfPfS1_ii,"aw",@nobits
	.sectionflags	@""
	.align	4
.nv.shared._Z24convolution1D_horizontalILi9EEvPKfPfS1_ii:
	.zero		1568


//--------------------- .nv.shared._Z24convolution1D_horizontalILi7EEvPKfPfS1_ii --------------------------
	.section	.nv.shared._Z24convolution1D_horizontalILi7EEvPKfPfS1_ii,"aw",@nobits
	.sectionflags	@""
	.align	4
.nv.shared._Z24convolution1D_horizontalILi7EEvPKfPfS1_ii:
	.zero		1560


//--------------------- .nv.shared._Z24convolution1D_horizontalILi5EEvPKfPfS1_ii --------------------------
	.section	.nv.shared._Z24convolution1D_horizontalILi5EEvPKfPfS1_ii,"aw",@nobits
	.sectionflags	@""
	.align	4
.nv.shared._Z24convolution1D_horizontalILi5EEvPKfPfS1_ii:
	.zero		1552


//--------------------- .nv.constant0._Z22convolution1D_verticalILi9EEvPKfPfS1_ii --------------------------
	.section	.nv.constant0._Z22convolution1D_verticalILi9EEvPKfPfS1_ii,"a",@progbits
	.sectionflags	@""
	.align	4
.nv.constant0._Z22convolution1D_verticalILi9EEvPKfPfS1_ii:
	.zero		928


//--------------------- .nv.constant0._Z24convolution1D_horizontalILi9EEvPKfPfS1_ii --------------------------
	.section	.nv.constant0._Z24convolution1D_horizontalILi9EEvPKfPfS1_ii,"a",@progbits
	.sectionflags	@""
	.align	4
.nv.constant0._Z24convolution1D_horizontalILi9EEvPKfPfS1_ii:
	.zero		928


//--------------------- .nv.constant0._Z22convolution1D_verticalILi7EEvPKfPfS1_ii --------------------------
	.section	.nv.constant0._Z22convolution1D_verticalILi7EEvPKfPfS1_ii,"a",@progbits
	.sectionflags	@""
	.align	4
.nv.constant0._Z22convolution1D_verticalILi7EEvPKfPfS1_ii:
	.zero		928


//--------------------- .nv.constant0._Z24convolution1D_horizontalILi7EEvPKfPfS1_ii --------------------------
	.section	.nv.constant0._Z24convolution1D_horizontalILi7EEvPKfPfS1_ii,"a",@progbits
	.sectionflags	@""
	.align	4
.nv.constant0._Z24convolution1D_horizontalILi7EEvPKfPfS1_ii:
	.zero		928


//--------------------- .nv.constant0._Z13convolution2DILi9EEvPKfPfS1_ii --------------------------
	.section	.nv.constant0._Z13convolution2DILi9EEvPKfPfS1_ii,"a",@progbits
	.sectionflags	@""
	.align	4
.nv.constant0._Z13convolution2DILi9EEvPKfPfS1_ii:
	.zero		928


//--------------------- .nv.constant0._Z13convolution2DILi7EEvPKfPfS1_ii --------------------------
	.section	.nv.constant0._Z13convolution2DILi7EEvPKfPfS1_ii,"a",@progbits
	.sectionflags	@""
	.align	4
.nv.constant0._Z13convolution2DILi7EEvPKfPfS1_ii:
	.zero		928


//--------------------- .nv.constant0._Z22convolution1D_verticalILi5EEvPKfPfS1_ii --------------------------
	.section	.nv.constant0._Z22convolution1D_verticalILi5EEvPKfPfS1_ii,"a",@progbits
	.sectionflags	@""
	.align	4
.nv.constant0._Z22convolution1D_verticalILi5EEvPKfPfS1_ii:
	.zero		928


//--------------------- .nv.constant0._Z24convolution1D_horizontalILi5EEvPKfPfS1_ii --------------------------
	.section	.nv.constant0._Z24convolution1D_horizontalILi5EEvPKfPfS1_ii,"a",@progbits
	.sectionflags	@""
	.align	4
.nv.constant0._Z24convolution1D_horizontalILi5EEvPKfPfS1_ii:
	.zero		928


//--------------------- .nv.constant0._Z13convolution2DILi5EEvPKfPfS1_ii --------------------------
	.section	.nv.constant0._Z13convolution2DILi5EEvPKfPfS1_ii,"a",@progbits
	.sectionflags	@""
	.align	4
.nv.constant0._Z13convolution2DILi5EEvPKfPfS1_ii:
	.zero		928


//--------------------- SYMBOLS --------------------------

	.type		.nv.reservedSmem.offset0,@object
	.size		.nv.reservedSmem.offset0,0x4
	.type		.nv.reservedSmem.cap,@object
	.size		.nv.reservedSmem.cap,0x4
